// auto-generated by cutlass_sweep.gemm — config: {"arch": "sm_90", "cluster_m": 8, "cluster_n": 1, "dtype": "e4m3", "dtype_b": "e4m3", "layout": "nt", "stages": 0, "tile_k": 128, "tile_m": 64, "tile_n": 64}
#include "cutlass/cutlass.h"
#include "cutlass/gemm/collective/collective_builder.hpp"
#include "cutlass/gemm/device/gemm_universal_adapter.h"
#include "cutlass/gemm/kernel/gemm_universal.hpp"
#include "cutlass/epilogue/collective/collective_builder.hpp"

using ElemA = cutlass::float_e4m3_t;
using ElemB = cutlass::float_e4m3_t;
using ElemCD = cutlass::float_e4m3_t;
using Acc  = float;
using TileShape    = cute::Shape<cute::_64, cute::_64, cute::_128>;
using ClusterShape = cute::Shape<cute::_8, cute::_1, cute::_1>;

using CollectiveEpilogue = typename cutlass::epilogue::collective::CollectiveBuilder<
    cutlass::arch::Sm90, cutlass::arch::OpClassTensorOp,
    TileShape, ClusterShape,
    cutlass::epilogue::collective::EpilogueTileAuto,
    Acc, Acc,
    ElemCD, cutlass::layout::RowMajor, 128 / cutlass::sizeof_bits<ElemCD>::value,
    ElemCD, cutlass::layout::RowMajor, 128 / cutlass::sizeof_bits<ElemCD>::value,
    cutlass::epilogue::collective::EpilogueScheduleAuto
  >::CollectiveOp;

using CollectiveMainloop = typename cutlass::gemm::collective::CollectiveBuilder<
    cutlass::arch::Sm90, cutlass::arch::OpClassTensorOp,
    ElemA, cutlass::layout::RowMajor, 128 / cutlass::sizeof_bits<ElemA>::value,
    ElemB, cutlass::layout::ColumnMajor, 128 / cutlass::sizeof_bits<ElemB>::value,
    Acc,
    TileShape, ClusterShape,
    cutlass::gemm::collective::StageCountAutoCarveout<static_cast<int>(sizeof(typename CollectiveEpilogue::SharedStorage))>,
    cutlass::gemm::collective::KernelScheduleAuto
  >::CollectiveOp;

using GemmKernel = cutlass::gemm::kernel::GemmUniversal<
    cute::Shape<int,int,int,int>,
    CollectiveMainloop,
    CollectiveEpilogue
>;
using Gemm = cutlass::gemm::device::GemmUniversalAdapter<GemmKernel>;

// Force the device kernel symbol into the cubin without needing a host main.
auto* _anchor = &cutlass::device_kernel<GemmKernel>;


// ===== COMPILED SASS (sm_90a) =====

	.target	sm_90a

	.elftype	@"ET_EXEC"


//--------------------- .note.nv.tkinfo           --------------------------
	.section	.note.nv.tkinfo,"",@"SHT_NOTE"
	.sectionflags	@"SHF_NOTE_NV_TKINFO"
	.tkinfo
        /*0018*/ 	.word	0x00000002
        /*0030*/ 	.string	""
        /*0030*/ 	.string	"ptxas"
        /*0030*/ 	.string	"Cuda compilation tools, release 13.0, V13.0.88"
        /*0030*/ 	.string	"Build cuda_13.0.r13.0/compiler.36424714_0"
        /*0030*/ 	.string	"-arch sm_90a -m 64 "



//--------------------- .note.nv.cuinfo           --------------------------
	.section	.note.nv.cuinfo,"",@"SHT_NOTE"
	.sectionflags	@"SHF_NOTE_NV_CUINFO"
        /*0018*/ 	.short	0x0002
        /*001a*/ 	.short	0x005a
        /*001c*/ 	.short	0x0082
	.zero		2


//--------------------- .nv.info                  --------------------------
	.section	.nv.info,"",@"SHT_CUDA_INFO"
	.align	4


	//----- nvinfo : EIATTR_REGCOUNT
	.align		4
        /*0000*/ 	.byte	0x04, 0x2f
        /*0002*/ 	.short	(.L_12 - .L_11)
	.align		4
.L_11:
        /*0004*/ 	.word	index@(_ZN7cutlass13device_kernelINS_4gemm6kernel13GemmUniversalIN4cute5tupleIJiiiiEEENS1_10collective13CollectiveMmaINS1_37MainloopSm90TmaGmmaWarpSpecializedFP8ILi14ENS5_IJNS4_1CILi8EEENSA_ILi1EEESC_EEENS1_32KernelTmaWarpSpecializedPingpongEEENS5_IJNSA_ILi64EEESG_NSA_ILi128EEEEEENS_12float_e4m3_tENS5_IJlSC_lEEESJ_SK_NS4_8TiledMMAINS4_8MMA_AtomIJNS4_4SM904GMMA30MMA_64x64x32_F32E4M3E4M3_SS_TNILNSO_7ScaleInE1ELSQ_1EEEEEENS4_6LayoutINS5_IJSC_SC_SC_EEENS5_IJNSA_ILi0EEESV_SV_EEEEENS5_IJNS4_10UnderscoreESY_SY_EEEEENS4_13SM90_TMA_LOADENS4_14ComposedLayoutINS4_7SwizzleILi3ELi4ELi3EEENS4_18smem_ptr_flag_bitsILi8EEENST_INS5_IJSB_SH_EEENS5_IJSH_SC_EEEEEEEvNS4_8identityENS4_23SM90_TMA_LOAD_MULTICASTES1A_vS1B_EENS_8epilogue10collective6detail29Sm90TmaWarpSpecializedAdapterINS1F_15DefaultEpilogueISJ_SK_SK_NS1E_6thread17LinearCombinationISJ_Li1EffLNS1J_9ScaleType4KindE0ELNS_15FloatRoundStyleE2ESJ_EENS1_15EpilogueDefaultEEEEEvvEEEEvNT_6ParamsE)
        /*0008*/ 	.word	0x000000a8


	//----- nvinfo : EIATTR_FRAME_SIZE
	.align		4
.L_12:
        /*000c*/ 	.byte	0x04, 0x11
        /*000e*/ 	.short	(.L_14 - .L_13)
	.align		4
.L_13:
        /*0010*/ 	.word	index@(_ZN7cutlass13device_kernelINS_4gemm6kernel13GemmUniversalIN4cute5tupleIJiiiiEEENS1_10collective13CollectiveMmaINS1_37MainloopSm90TmaGmmaWarpSpecializedFP8ILi14ENS5_IJNS4_1CILi8EEENSA_ILi1EEESC_EEENS1_32KernelTmaWarpSpecializedPingpongEEENS5_IJNSA_ILi64EEESG_NSA_ILi128EEEEEENS_12float_e4m3_tENS5_IJlSC_lEEESJ_SK_NS4_8TiledMMAINS4_8MMA_AtomIJNS4_4SM904GMMA30MMA_64x64x32_F32E4M3E4M3_SS_TNILNSO_7ScaleInE1ELSQ_1EEEEEENS4_6LayoutINS5_IJSC_SC_SC_EEENS5_IJNSA_ILi0EEESV_SV_EEEEENS5_IJNS4_10UnderscoreESY_SY_EEEEENS4_13SM90_TMA_LOADENS4_14ComposedLayoutINS4_7SwizzleILi3ELi4ELi3EEENS4_18smem_ptr_flag_bitsILi8EEENST_INS5_IJSB_SH_EEENS5_IJSH_SC_EEEEEEEvNS4_8identityENS4_23SM90_TMA_LOAD_MULTICASTES1A_vS1B_EENS_8epilogue10collective6detail29Sm90TmaWarpSpecializedAdapterINS1F_15DefaultEpilogueISJ_SK_SK_NS1E_6thread17LinearCombinationISJ_Li1EffLNS1J_9ScaleType4KindE0ELNS_15FloatRoundStyleE2ESJ_EENS1_15EpilogueDefaultEEEEEvvEEEEvNT_6ParamsE)
        /*0014*/ 	.word	0x00000000


	//----- nvinfo : EIATTR_MIN_STACK_SIZE
	.align		4
.L_14:
        /*0018*/ 	.byte	0x04, 0x12
        /*001a*/ 	.short	(.L_16 - .L_15)
	.align		4
.L_15:
        /*001c*/ 	.word	index@(_ZN7cutlass13device_kernelINS_4gemm6kernel13GemmUniversalIN4cute5tupleIJiiiiEEENS1_10collective13CollectiveMmaINS1_37MainloopSm90TmaGmmaWarpSpecializedFP8ILi14ENS5_IJNS4_1CILi8EEENSA_ILi1EEESC_EEENS1_32KernelTmaWarpSpecializedPingpongEEENS5_IJNSA_ILi64EEESG_NSA_ILi128EEEEEENS_12float_e4m3_tENS5_IJlSC_lEEESJ_SK_NS4_8TiledMMAINS4_8MMA_AtomIJNS4_4SM904GMMA30MMA_64x64x32_F32E4M3E4M3_SS_TNILNSO_7ScaleInE1ELSQ_1EEEEEENS4_6LayoutINS5_IJSC_SC_SC_EEENS5_IJNSA_ILi0EEESV_SV_EEEEENS5_IJNS4_10UnderscoreESY_SY_EEEEENS4_13SM90_TMA_LOADENS4_14ComposedLayoutINS4_7SwizzleILi3ELi4ELi3EEENS4_18smem_ptr_flag_bitsILi8EEENST_INS5_IJSB_SH_EEENS5_IJSH_SC_EEEEEEEvNS4_8identityENS4_23SM90_TMA_LOAD_MULTICASTES1A_vS1B_EENS_8epilogue10collective6detail29Sm90TmaWarpSpecializedAdapterINS1F_15DefaultEpilogueISJ_SK_SK_NS1E_6thread17LinearCombinationISJ_Li1EffLNS1J_9ScaleType4KindE0ELNS_15FloatRoundStyleE2ESJ_EENS1_15EpilogueDefaultEEEEEvvEEEEvNT_6ParamsE)
        /*0020*/ 	.word	0x00000000
.L_16:


//--------------------- .nv.compat                --------------------------
	.section	.nv.compat,"",@"SHT_CUDA_COMPAT_INFO"
	.align	4
        /*0000*/ 	.byte	0x02, 0x09, 0x01, 0x00, 0x02, 0x02, 0x04, 0x00, 0x02, 0x05, 0x05, 0x00, 0x03, 0x07, 0x01, 0x01
        /*0010*/ 	.byte	0x02, 0x03, 0x01, 0x00, 0x02, 0x06, 0x01, 0x00, 0x04, 0x0b, 0x08, 0x00, 0x00, 0x00, 0x00, 0x00
        /*0020*/ 	.byte	0x00, 0x00, 0x00, 0x00


//--------------------- .nv.info._ZN7cutlass13device_kernelINS_4gemm6kernel13GemmUniversalIN4cute5tupleIJiiiiEEENS1_10collective13CollectiveMmaINS1_37MainloopSm90TmaGmmaWarpSpecializedFP8ILi14ENS5_IJNS4_1CILi8EEENSA_ILi1EEESC_EEENS1_32KernelTmaWarpSpecializedPingpongEEENS5_IJNSA_ILi64EEESG_NSA_ILi128EEEEEENS_12float_e4m3_tENS5_IJlSC_lEEESJ_SK_NS4_8TiledMMAINS4_8MMA_AtomIJNS4_4SM904GMMA30MMA_64x64x32_F32E4M3E4M3_SS_TNILNSO_7ScaleInE1ELSQ_1EEEEEENS4_6LayoutINS5_IJSC_SC_SC_EEENS5_IJNSA_ILi0EEESV_SV_EEEEENS5_IJNS4_10UnderscoreESY_SY_EEEEENS4_13SM90_TMA_LOADENS4_14ComposedLayoutINS4_7SwizzleILi3ELi4ELi3EEENS4_18smem_ptr_flag_bitsILi8EEENST_INS5_IJSB_SH_EEENS5_IJSH_SC_EEEEEEEvNS4_8identityENS4_23SM90_TMA_LOAD_MULTICASTES1A_vS1B_EENS_8epilogue10collective6detail29Sm90TmaWarpSpecializedAdapterINS1F_15DefaultEpilogueISJ_SK_SK_NS1E_6thread17LinearCombinationISJ_Li1EffLNS1J_9ScaleType4KindE0ELNS_15FloatRoundStyleE2ESJ_EENS1_15EpilogueDefaultEEEEEvvEEEEvNT_6ParamsE --------------------------
	.section	.nv.info._ZN7cutlass13device_kernelINS_4gemm6kernel13GemmUniversalIN4cute5tupleIJiiiiEEENS1_10collective13CollectiveMmaINS1_37MainloopSm90TmaGmmaWarpSpecializedFP8ILi14ENS5_IJNS4_1CILi8EEENSA_ILi1EEESC_EEENS1_32KernelTmaWarpSpecializedPingpongEEENS5_IJNSA_ILi64EEESG_NSA_ILi128EEEEEENS_12float_e4m3_tENS5_IJlSC_lEEESJ_SK_NS4_8TiledMMAINS4_8MMA_AtomIJNS4_4SM904GMMA30MMA_64x64x32_F32E4M3E4M3_SS_TNILNSO_7ScaleInE1ELSQ_1EEEEEENS4_6LayoutINS5_IJSC_SC_SC_EEENS5_IJNSA_ILi0EEESV_SV_EEEEENS5_IJNS4_10UnderscoreESY_SY_EEEEENS4_13SM90_TMA_LOADENS4_14ComposedLayoutINS4_7SwizzleILi3ELi4ELi3EEENS4_18smem_ptr_flag_bitsILi8EEENST_INS5_IJSB_SH_EEENS5_IJSH_SC_EEEEEEEvNS4_8identityENS4_23SM90_TMA_LOAD_MULTICASTES1A_vS1B_EENS_8epilogue10collective6detail29Sm90TmaWarpSpecializedAdapterINS1F_15DefaultEpilogueISJ_SK_SK_NS1E_6thread17LinearCombinationISJ_Li1EffLNS1J_9ScaleType4KindE0ELNS_15FloatRoundStyleE2ESJ_EENS1_15EpilogueDefaultEEEEEvvEEEEvNT_6ParamsE,"",@"SHT_CUDA_INFO"
	.sectionflags	@""
	.align	4


	//----- nvinfo : EIATTR_CUDA_API_VERSION
	.align		4
        /*0000*/ 	.byte	0x04, 0x37
        /*0002*/ 	.short	(.L_18 - .L_17)
.L_17:
        /*0004*/ 	.word	0x00000082


	//----- nvinfo : EIATTR_KPARAM_INFO
	.align		4
.L_18:
        /*0008*/ 	.byte	0x04, 0x17
        /*000a*/ 	.short	(.L_20 - .L_19)
.L_19:
        /*000c*/ 	.word	0x00000000
        /*0010*/ 	.short	0x0000
        /*0012*/ 	.short	0x0070
        /*0014*/ 	.byte	0x00, 0xf0, 0x01, 0x10


	//----- nvinfo : EIATTR_SPARSE_MMA_MASK
	.align		4
.L_20:
        /*0018*/ 	.byte	0x03, 0x50
        /*001a*/ 	.short	0x0000


	//----- nvinfo : EIATTR_MAXREG_COUNT
	.align		4
        /*001c*/ 	.byte	0x03, 0x1b
        /*001e*/ 	.short	0x00a8


	//----- nvinfo : EIATTR_NUM_BARRIERS
	.align		4
        /*0020*/ 	.byte	0x02, 0x4c
        /*0022*/ 	.byte	0x01
	.zero		1


	//----- nvinfo : EIATTR_MERCURY_ISA_VERSION
	.align		4
        /*0024*/ 	.byte	0x03, 0x5f
        /*0026*/ 	.short	0x0101


	//----- nvinfo : EIATTR_INT_WARP_WIDE_INSTR_OFFSETS
	.align		4
        /*0028*/ 	.byte	0x04, 0x31
        /*002a*/ 	.short	(.L_22 - .L_21)


	//   ....[0]....
.L_21:
        /*002c*/ 	.word	0x000006c0


	//   ....[1]....
        /*0030*/ 	.word	0x000006f0


	//   ....[2]....
        /*0034*/ 	.word	0x00000780


	//   ....[3]....
        /*0038*/ 	.word	0x00000840


	//   ....[4]....
        /*003c*/ 	.word	0x00000860


	//   ....[5]....
        /*0040*/ 	.word	0x00000870


	//   ....[6]....
        /*0044*/ 	.word	0x00000900


	//   ....[7]....
        /*0048*/ 	.word	0x00000950


	//----- nvinfo : EIATTR_COOP_GROUP_MASK_REGIDS
	.align		4
.L_22:
        /*004c*/ 	.byte	0x04, 0x29
        /*004e*/ 	.short	(.L_24 - .L_23)


	//   ....[0]....
.L_23:
        /*0050*/ 	.word	0xffffffff


	//   ....[1]....
        /*0054*/ 	.word	0xffffffff


	//   ....[2]....
        /*0058*/ 	.word	0xffffffff


	//   ....[3]....
        /*005c*/ 	.word	0xffffffff


	//   ....[4]....
        /*0060*/ 	.word	0xffffffff


	//   ....[5]....
        /*0064*/ 	.word	0xffffffff


	//   ....[6]....
        /*0068*/ 	.word	0xffffffff


	//----- nvinfo : EIATTR_COOP_GROUP_INSTR_OFFSETS
	.align		4
.L_24:
        /*006c*/ 	.byte	0x04, 0x28
        /*006e*/ 	.short	(.L_26 - .L_25)


	//   ....[0]....
.L_25:
        /*0070*/ 	.word	0x00000060


	//   ....[1]....
        /*0074*/ 	.word	0x00000070


	//   ....[2]....
        /*0078*/ 	.word	0x00000130


	//   ....[3]....
        /*007c*/ 	.word	0x00000470


	//   ....[4]....
        /*0080*/ 	.word	0x000004b0


	//   ....[5]....
        /*0084*/ 	.word	0x00000720


	//   ....[6]....
        /*0088*/ 	.word	0x00000ac0


	//----- nvinfo : EIATTR_REG_RECONFIG
	.align		4
.L_26:
        /*008c*/ 	.byte	0x01, 0x54
	.zero		2


	//----- nvinfo : EIATTR_MBARRIER_INSTR_OFFSETS
	.align		4
        /*0090*/ 	.byte	0x04, 0x39
        /*0092*/ 	.short	(.L_28 - .L_27)


	//   ....[0]....
.L_27:
        /*0094*/ 	.word	0x00000280
        /*0098*/ 	.word	0x000000ff
        /*009c*/ 	.word	0x00000000
        /*00a0*/ 	.short	0x0100
        /*00a2*/ 	.byte	0x08
	.zero		1


	//   ....[1]....
        /*00a4*/ 	.word	0x00000290
        /*00a8*/ 	.word	0x000000ff
        /*00ac*/ 	.word	0x00000070
        /*00b0*/ 	.short	0x0100
        /*00b2*/ 	.byte	0x08
	.zero		1


	//   ....[2]....
        /*00b4*/ 	.word	0x000002a0
        /*00b8*/ 	.word	0x000000ff
        /*00bc*/ 	.word	0x00000008
        /*00c0*/ 	.short	0x0100
        /*00c2*/ 	.byte	0x08
	.zero		1


	//   ....[3]....
        /*00c4*/ 	.word	0x000002b0
        /*00c8*/ 	.word	0x000000ff
        /*00cc*/ 	.word	0x00000078
        /*00d0*/ 	.short	0x0100
        /*00d2*/ 	.byte	0x08
	.zero		1


	//   ....[4]....
        /*00d4*/ 	.word	0x000002c0
        /*00d8*/ 	.word	0x000000ff
        /*00dc*/ 	.word	0x00000010
        /*00e0*/ 	.short	0x0100
        /*00e2*/ 	.byte	0x08
	.zero		1


	//   ....[5]....
        /*00e4*/ 	.word	0x000002d0
        /*00e8*/ 	.word	0x000000ff
        /*00ec*/ 	.word	0x00000080
        /*00f0*/ 	.short	0x0100
        /*00f2*/ 	.byte	0x08
	.zero		1


	//   ....[6]....
        /*00f4*/ 	.word	0x000002e0
        /*00f8*/ 	.word	0x000000ff
        /*00fc*/ 	.word	0x00000018
        /*0100*/ 	.short	0x0100
        /*0102*/ 	.byte	0x08
	.zero		1


	//   ....[7]....
        /*0104*/ 	.word	0x000002f0
        /*0108*/ 	.word	0x000000ff
        /*010c*/ 	.word	0x00000088
        /*0110*/ 	.short	0x0100
        /*0112*/ 	.byte	0x08
	.zero		1


	//   ....[8]....
        /*0114*/ 	.word	0x00000300
        /*0118*/ 	.word	0x000000ff
        /*011c*/ 	.word	0x00000020
        /*0120*/ 	.short	0x0100
        /*0122*/ 	.byte	0x08
	.zero		1


	//   ....[9]....
        /*0124*/ 	.word	0x00000310
        /*0128*/ 	.word	0x000000ff
        /*012c*/ 	.word	0x00000090
        /*0130*/ 	.short	0x0100
        /*0132*/ 	.byte	0x08
	.zero		1


	//   ....[10]....
        /*0134*/ 	.word	0x00000320
        /*0138*/ 	.word	0x000000ff
        /*013c*/ 	.word	0x00000028
        /*0140*/ 	.short	0x0100
        /*0142*/ 	.byte	0x08
	.zero		1


	//   ....[11]....
        /*0144*/ 	.word	0x00000330
        /*0148*/ 	.word	0x000000ff
        /*014c*/ 	.word	0x00000098
        /*0150*/ 	.short	0x0100
        /*0152*/ 	.byte	0x08
	.zero		1


	//   ....[12]....
        /*0154*/ 	.word	0x00000340
        /*0158*/ 	.word	0x000000ff
        /*015c*/ 	.word	0x00000030
        /*0160*/ 	.short	0x0100
        /*0162*/ 	.byte	0x08
	.zero		1


	//   ....[13]....
        /*0164*/ 	.word	0x00000350
        /*0168*/ 	.word	0x000000ff
        /*016c*/ 	.word	0x000000a0
        /*0170*/ 	.short	0x0100
        /*0172*/ 	.byte	0x08
	.zero		1


	//   ....[14]....
        /*0174*/ 	.word	0x00000360
        /*0178*/ 	.word	0x000000ff
        /*017c*/ 	.word	0x00000038
        /*0180*/ 	.short	0x0100
        /*0182*/ 	.byte	0x08
	.zero		1


	//   ....[15]....
        /*0184*/ 	.word	0x00000370
        /*0188*/ 	.word	0x000000ff
        /*018c*/ 	.word	0x000000a8
        /*0190*/ 	.short	0x0100
        /*0192*/ 	.byte	0x08
	.zero		1


	//   ....[16]....
        /*0194*/ 	.word	0x00000380
        /*0198*/ 	.word	0x000000ff
        /*019c*/ 	.word	0x00000040
        /*01a0*/ 	.short	0x0100
        /*01a2*/ 	.byte	0x08
	.zero		1


	//   ....[17]....
        /*01a4*/ 	.word	0x00000390
        /*01a8*/ 	.word	0x000000ff
        /*01ac*/ 	.word	0x000000b0
        /*01b0*/ 	.short	0x0100
        /*01b2*/ 	.byte	0x08
	.zero		1


	//   ....[18]....
        /*01b4*/ 	.word	0x000003a0
        /*01b8*/ 	.word	0x000000ff
        /*01bc*/ 	.word	0x00000048
        /*01c0*/ 	.short	0x0100
        /*01c2*/ 	.byte	0x08
	.zero		1


	//   ....[19]....
        /*01c4*/ 	.word	0x000003b0
        /*01c8*/ 	.word	0x000000ff
        /*01cc*/ 	.word	0x000000b8
        /*01d0*/ 	.short	0x0100
        /*01d2*/ 	.byte	0x08
	.zero		1


	//   ....[20]....
        /*01d4*/ 	.word	0x000003c0
        /*01d8*/ 	.word	0x000000ff
        /*01dc*/ 	.word	0x00000050
        /*01e0*/ 	.short	0x0100
        /*01e2*/ 	.byte	0x08
	.zero		1


	//   ....[21]....
        /*01e4*/ 	.word	0x000003d0
        /*01e8*/ 	.word	0x000000ff
        /*01ec*/ 	.word	0x000000c0
        /*01f0*/ 	.short	0x0100
        /*01f2*/ 	.byte	0x08
	.zero		1


	//   ....[22]....
        /*01f4*/ 	.word	0x000003e0
        /*01f8*/ 	.word	0x000000ff
        /*01fc*/ 	.word	0x00000058
        /*0200*/ 	.short	0x0100
        /*0202*/ 	.byte	0x08
	.zero		1


	//   ....[23]....
        /*0204*/ 	.word	0x000003f0
        /*0208*/ 	.word	0x000000ff
        /*020c*/ 	.word	0x000000c8
        /*0210*/ 	.short	0x0100
        /*0212*/ 	.byte	0x08
	.zero		1


	//   ....[24]....
        /*0214*/ 	.word	0x00000400
        /*0218*/ 	.word	0x000000ff
        /*021c*/ 	.word	0x00000060
        /*0220*/ 	.short	0x0100
        /*0222*/ 	.byte	0x08
	.zero		1


	//   ....[25]....
        /*0224*/ 	.word	0x00000410
        /*0228*/ 	.word	0x000000ff
        /*022c*/ 	.word	0x000000d0
        /*0230*/ 	.short	0x0100
        /*0232*/ 	.byte	0x08
	.zero		1


	//   ....[26]....
        /*0234*/ 	.word	0x00000420
        /*0238*/ 	.word	0x000000ff
        /*023c*/ 	.word	0x00000068
        /*0240*/ 	.short	0x0100
        /*0242*/ 	.byte	0x08
	.zero		1


	//   ....[27]....
        /*0244*/ 	.word	0x00000430
        /*0248*/ 	.word	0x000000ff
        /*024c*/ 	.word	0x000000d8
        /*0250*/ 	.short	0x0100
        /*0252*/ 	.byte	0x08
	.zero		1


	//   ....[28]....
        /*0254*/ 	.word	0x00000990
        /*0258*/ 	.word	0x000000ff
        /*025c*/ 	.word	0x00000110
        /*0260*/ 	.short	0x0100
        /*0262*/ 	.byte	0x08
	.zero		1


	//   ....[29]....
        /*0264*/ 	.word	0x00000a20
        /*0268*/ 	.word	0x000000ff
        /*026c*/ 	.word	0x00000118
        /*0270*/ 	.short	0x0100
        /*0272*/ 	.byte	0x08
	.zero		1


	//   ....[30]....
        /*0274*/ 	.word	0x00000a40
        /*0278*/ 	.word	0x000000ff
        /*027c*/ 	.word	0x000000f0
        /*0280*/ 	.short	0x0100
        /*0282*/ 	.byte	0x09
	.zero		1


	//   ....[31]....
        /*0284*/ 	.word	0x00000a50
        /*0288*/ 	.word	0x000000ff
        /*028c*/ 	.word	0x000000f8
        /*0290*/ 	.short	0x0100
        /*0292*/ 	.byte	0x09
	.zero		1


	//   ....[32]....
        /*0294*/ 	.word	0x00000a60
        /*0298*/ 	.word	0x000000ff
        /*029c*/ 	.word	0x00000100
        /*02a0*/ 	.short	0x0100
        /*02a2*/ 	.byte	0x09
	.zero		1


	//   ....[33]....
        /*02a4*/ 	.word	0x00000a70
        /*02a8*/ 	.word	0x000000ff
        /*02ac*/ 	.word	0x00000108
        /*02b0*/ 	.short	0x0100
        /*02b2*/ 	.byte	0x09
	.zero		1


	//   ....[34]....
        /*02b4*/ 	.word	0x00001860
        /*02b8*/ 	.word	0x000000ff
        /*02bc*/ 	.word	0xfffffff8
        /*02c0*/ 	.short	0x010a
        /*02c2*/ 	.byte	0x0b
	.zero		1


	//   ....[35]....
        /*02c4*/ 	.word	0x00001b30
        /*02c8*/ 	.word	0x000000ff
        /*02cc*/ 	.word	0x00000000
        /*02d0*/ 	.short	0x010a
        /*02d2*/ 	.byte	0x06
	.zero		1


	//   ....[36]....
        /*02d4*/ 	.word	0x00001b70
        /*02d8*/ 	.word	0x000000ff
        /*02dc*/ 	.word	0x00000000
        /*02e0*/ 	.short	0x010a
        /*02e2*/ 	.byte	0x06
	.zero		1


	//   ....[37]....
        /*02e4*/ 	.word	0x000021a0
        /*02e8*/ 	.word	0x000000ff
        /*02ec*/ 	.word	0x00000000
        /*02f0*/ 	.short	0x010a
        /*02f2*/ 	.byte	0x10
	.zero		1


	//   ....[38]....
        /*02f4*/ 	.word	0x000021e0
        /*02f8*/ 	.word	0x000000ff
        /*02fc*/ 	.word	0x00000000
        /*0300*/ 	.short	0x010a
        /*0302*/ 	.byte	0x10
	.zero		1


	//   ....[39]....
        /*0304*/ 	.word	0x00002680
        /*0308*/ 	.word	0x00000013
        /*030c*/ 	.word	0x00000000
        /*0310*/ 	.short	0x0101
        /*0312*/ 	.byte	0x3f
	.zero		1


	//   ....[40]....
        /*0314*/ 	.word	0x00002a00
        /*0318*/ 	.word	0x00000011
        /*031c*/ 	.word	0x00000000
        /*0320*/ 	.short	0x0101
        /*0322*/ 	.byte	0x17
	.zero		1


	//   ....[41]....
        /*0324*/ 	.word	0x00002b30
        /*0328*/ 	.word	0x00000010
        /*032c*/ 	.word	0x00000000
        /*0330*/ 	.short	0x0101
        /*0332*/ 	.byte	0x3f
	.zero		1


	//   ....[42]....
        /*0334*/ 	.word	0x00002bf0
        /*0338*/ 	.word	0x000000ff
        /*033c*/ 	.word	0x00000008
        /*0340*/ 	.short	0x010a
        /*0342*/ 	.byte	0x0b
	.zero		1


	//   ....[43]....
        /*0344*/ 	.word	0x00005460
        /*0348*/ 	.word	0x00000004
        /*034c*/ 	.word	0x00000000
        /*0350*/ 	.short	0x0101
        /*0352*/ 	.byte	0x17
	.zero		1


	//   ....[44]....
        /*0354*/ 	.word	0x00005d80
        /*0358*/ 	.word	0x00000013
        /*035c*/ 	.word	0x00000070
        /*0360*/ 	.short	0x010a
        /*0362*/ 	.byte	0x3f
	.zero		1


	//   ....[45]....
        /*0364*/ 	.word	0x00006110
        /*0368*/ 	.word	0x0000000a
        /*036c*/ 	.word	0x00000118
        /*0370*/ 	.short	0x0101
        /*0372*/ 	.byte	0x3f
	.zero		1


	//   ....[46]....
        /*0374*/ 	.word	0x00006870
        /*0378*/ 	.word	0x00000005
        /*037c*/ 	.word	0x00000000
        /*0380*/ 	.short	0x010a
        /*0382*/ 	.byte	0x3f
	.zero		1


	//   ....[47]....
        /*0384*/ 	.word	0x000068f0
        /*0388*/ 	.word	0x00000007
        /*038c*/ 	.word	0x00000000
        /*0390*/ 	.short	0x010a
        /*0392*/ 	.byte	0x3f
	.zero		1


	//   ....[48]....
        /*0394*/ 	.word	0x00006980
        /*0398*/ 	.word	0x00000006
        /*039c*/ 	.word	0x00000000
        /*03a0*/ 	.short	0x010a
        /*03a2*/ 	.byte	0x3f
	.zero		1


	//   ....[49]....
        /*03a4*/ 	.word	0x00006a10
        /*03a8*/ 	.word	0x00000009
        /*03ac*/ 	.word	0x00000000
        /*03b0*/ 	.short	0x010a
        /*03b2*/ 	.byte	0x3f
	.zero		1


	//   ....[50]....
        /*03b4*/ 	.word	0x00006aa0
        /*03b8*/ 	.word	0x00000006
        /*03bc*/ 	.word	0x00000000
        /*03c0*/ 	.short	0x010a
        /*03c2*/ 	.byte	0x3f
	.zero		1


	//   ....[51]....
        /*03c4*/ 	.word	0x00006b30
        /*03c8*/ 	.word	0x00000009
        /*03cc*/ 	.word	0x00000000
        /*03d0*/ 	.short	0x010a
        /*03d2*/ 	.byte	0x3f
	.zero		1


	//   ....[52]....
        /*03d4*/ 	.word	0x00006bc0
        /*03d8*/ 	.word	0x00000006
        /*03dc*/ 	.word	0x00000000
        /*03e0*/ 	.short	0x010a
        /*03e2*/ 	.byte	0x3f
	.zero		1


	//   ....[53]....
        /*03e4*/ 	.word	0x00006c50
        /*03e8*/ 	.word	0x00000009
        /*03ec*/ 	.word	0x00000000
        /*03f0*/ 	.short	0x010a
        /*03f2*/ 	.byte	0x3f
	.zero		1


	//   ....[54]....
        /*03f4*/ 	.word	0x00006ce0
        /*03f8*/ 	.word	0x00000006
        /*03fc*/ 	.word	0x00000000
        /*0400*/ 	.short	0x010a
        /*0402*/ 	.byte	0x3f
	.zero		1


	//   ....[55]....
        /*0404*/ 	.word	0x00006d70
        /*0408*/ 	.word	0x00000009
        /*040c*/ 	.word	0x00000000
        /*0410*/ 	.short	0x010a
        /*0412*/ 	.byte	0x3f
	.zero		1


	//   ....[56]....
        /*0414*/ 	.word	0x00006e00
        /*0418*/ 	.word	0x00000006
        /*041c*/ 	.word	0x00000000
        /*0420*/ 	.short	0x010a
        /*0422*/ 	.byte	0x3f
	.zero		1


	//   ....[57]....
        /*0424*/ 	.word	0x00006e90
        /*0428*/ 	.word	0x00000009
        /*042c*/ 	.word	0x00000000
        /*0430*/ 	.short	0x010a
        /*0432*/ 	.byte	0x3f
	.zero		1


	//   ....[58]....
        /*0434*/ 	.word	0x00006f20
        /*0438*/ 	.word	0x00000006
        /*043c*/ 	.word	0x00000000
        /*0440*/ 	.short	0x010a
        /*0442*/ 	.byte	0x3f
	.zero		1


	//   ....[59]....
        /*0444*/ 	.word	0x00006fb0
        /*0448*/ 	.word	0x00000003
        /*044c*/ 	.word	0x00000000
        /*0450*/ 	.short	0x010a
        /*0452*/ 	.byte	0x3f
	.zero		1


	//   ....[60]....
        /*0454*/ 	.word	0x00007020
        /*0458*/ 	.word	0x00000011
        /*045c*/ 	.word	0xfffffff8
        /*0460*/ 	.short	0x010a
        /*0462*/ 	.byte	0x3f
	.zero		1


	//   ....[61]....
        /*0464*/ 	.word	0x00007080
        /*0468*/ 	.word	0x00000011
        /*046c*/ 	.word	0x00000000
        /*0470*/ 	.short	0x010a
        /*0472*/ 	.byte	0x3f
	.zero		1


	//   ....[62]....
        /*0474*/ 	.word	0x000070e0
        /*0478*/ 	.word	0x00000013
        /*047c*/ 	.word	0x00000000
        /*0480*/ 	.short	0x010a
        /*0482*/ 	.byte	0x3f
	.zero		1


	//   ....[63]....
        /*0484*/ 	.word	0x00007140
        /*0488*/ 	.word	0x00000011
        /*048c*/ 	.word	0x00000008
        /*0490*/ 	.short	0x010a
        /*0492*/ 	.byte	0x3f
	.zero		1


	//   ....[64]....
        /*0494*/ 	.word	0x00007210
        /*0498*/ 	.word	0x00000013
        /*049c*/ 	.word	0x00000070
        /*04a0*/ 	.short	0x010a
        /*04a2*/ 	.byte	0x3f
	.zero		1


	//   ....[65]....
        /*04a4*/ 	.word	0x000072f0
        /*04a8*/ 	.word	0x00000005
        /*04ac*/ 	.word	0x00000000
        /*04b0*/ 	.short	0x010a
        /*04b2*/ 	.byte	0x3f
	.zero		1


	//   ....[66]....
        /*04b4*/ 	.word	0x00007340
        /*04b8*/ 	.word	0x00000007
        /*04bc*/ 	.word	0x00000000
        /*04c0*/ 	.short	0x010a
        /*04c2*/ 	.byte	0x3f
	.zero		1


	//   ....[67]....
        /*04c4*/ 	.word	0x00007390
        /*04c8*/ 	.word	0x00000006
        /*04cc*/ 	.word	0x00000000
        /*04d0*/ 	.short	0x010a
        /*04d2*/ 	.byte	0x3f
	.zero		1


	//   ....[68]....
        /*04d4*/ 	.word	0x000073e0
        /*04d8*/ 	.word	0x00000009
        /*04dc*/ 	.word	0x00000000
        /*04e0*/ 	.short	0x010a
        /*04e2*/ 	.byte	0x3f
	.zero		1


	//   ....[69]....
        /*04e4*/ 	.word	0x00007430
        /*04e8*/ 	.word	0x00000006
        /*04ec*/ 	.word	0x00000000
        /*04f0*/ 	.short	0x010a
        /*04f2*/ 	.byte	0x3f
	.zero		1


	//   ....[70]....
        /*04f4*/ 	.word	0x00007480
        /*04f8*/ 	.word	0x00000009
        /*04fc*/ 	.word	0x00000000
        /*0500*/ 	.short	0x010a
        /*0502*/ 	.byte	0x3f
	.zero		1


	//   ....[71]....
        /*0504*/ 	.word	0x000074d0
        /*0508*/ 	.word	0x00000006
        /*050c*/ 	.word	0x00000000
        /*0510*/ 	.short	0x010a
        /*0512*/ 	.byte	0x3f
	.zero		1


	//   ....[72]....
        /*0514*/ 	.word	0x00007520
        /*0518*/ 	.word	0x00000009
        /*051c*/ 	.word	0x00000000
        /*0520*/ 	.short	0x010a
        /*0522*/ 	.byte	0x3f
	.zero		1


	//   ....[73]....
        /*0524*/ 	.word	0x00007570
        /*0528*/ 	.word	0x00000006
        /*052c*/ 	.word	0x00000000
        /*0530*/ 	.short	0x010a
        /*0532*/ 	.byte	0x3f
	.zero		1


	//   ....[74]....
        /*0534*/ 	.word	0x000075c0
        /*0538*/ 	.word	0x00000009
        /*053c*/ 	.word	0x00000000
        /*0540*/ 	.short	0x010a
        /*0542*/ 	.byte	0x3f
	.zero		1


	//   ....[75]....
        /*0544*/ 	.word	0x00007610
        /*0548*/ 	.word	0x00000006
        /*054c*/ 	.word	0x00000000
        /*0550*/ 	.short	0x010a
        /*0552*/ 	.byte	0x3f
	.zero		1


	//   ....[76]....
        /*0554*/ 	.word	0x00007660
        /*0558*/ 	.word	0x00000009
        /*055c*/ 	.word	0x00000000
        /*0560*/ 	.short	0x010a
        /*0562*/ 	.byte	0x3f
	.zero		1


	//   ....[77]....
        /*0564*/ 	.word	0x000076b0
        /*0568*/ 	.word	0x00000006
        /*056c*/ 	.word	0x00000000
        /*0570*/ 	.short	0x010a
        /*0572*/ 	.byte	0x3f
	.zero		1


	//----- nvinfo : EIATTR_NUM_MBARRIERS
	.align		4
.L_28:
        /*0574*/ 	.byte	0x03, 0x38
        /*0576*/ 	.short	0x0022


	//----- nvinfo : EIATTR_EXIT_INSTR_OFFSETS
	.align		4
        /*0578*/ 	.byte	0x04, 0x1c
        /*057a*/ 	.short	(.L_30 - .L_29)


	//   ....[0]....
.L_29:
        /*057c*/ 	.word	0x00001520


	//   ....[1]....
        /*0580*/ 	.word	0x00001580


	//   ....[2]....
        /*0584*/ 	.word	0x00005a70


	//   ....[3]....
        /*0588*/ 	.word	0x00005aa0


	//   ....[4]....
        /*058c*/ 	.word	0x00007000


	//----- nvinfo : EIATTR_MAX_THREADS
	.align		4
.L_30:
        /*0590*/ 	.byte	0x04, 0x05
        /*0592*/ 	.short	(.L_32 - .L_31)
.L_31:
        /*0594*/ 	.word	0x00000180
        /*0598*/ 	.word	0x00000001
        /*059c*/ 	.word	0x00000001


	//----- nvinfo : EIATTR_CRS_STACK_SIZE
	.align		4
.L_32:
        /*05a0*/ 	.byte	0x04, 0x1e
        /*05a2*/ 	.short	(.L_34 - .L_33)
.L_33:
        /*05a4*/ 	.word	0x00000000


	//----- nvinfo : EIATTR_CBANK_PARAM_SIZE
	.align		4
.L_34:
        /*05a8*/ 	.byte	0x03, 0x19
        /*05aa*/ 	.short	0x0470


	//----- nvinfo : EIATTR_PARAM_CBANK
	.align		4
        /*05ac*/ 	.byte	0x04, 0x0a
        /*05ae*/ 	.short	(.L_36 - .L_35)
	.align		4
.L_35:
        /*05b0*/ 	.word	index@(.nv.constant0._ZN7cutlass13device_kernelINS_4gemm6kernel13GemmUniversalIN4cute5tupleIJiiiiEEENS1_10collective13CollectiveMmaINS1_37MainloopSm90TmaGmmaWarpSpecializedFP8ILi14ENS5_IJNS4_1CILi8EEENSA_ILi1EEESC_EEENS1_32KernelTmaWarpSpecializedPingpongEEENS5_IJNSA_ILi64EEESG_NSA_ILi128EEEEEENS_12float_e4m3_tENS5_IJlSC_lEEESJ_SK_NS4_8TiledMMAINS4_8MMA_AtomIJNS4_4SM904GMMA30MMA_64x64x32_F32E4M3E4M3_SS_TNILNSO_7ScaleInE1ELSQ_1EEEEEENS4_6LayoutINS5_IJSC_SC_SC_EEENS5_IJNSA_ILi0EEESV_SV_EEEEENS5_IJNS4_10UnderscoreESY_SY_EEEEENS4_13SM90_TMA_LOADENS4_14ComposedLayoutINS4_7SwizzleILi3ELi4ELi3EEENS4_18smem_ptr_flag_bitsILi8EEENST_INS5_IJSB_SH_EEENS5_IJSH_SC_EEEEEEEvNS4_8identityENS4_23SM90_TMA_LOAD_MULTICASTES1A_vS1B_EENS_8epilogue10collective6detail29Sm90TmaWarpSpecializedAdapterINS1F_15DefaultEpilogueISJ_SK_SK_NS1E_6thread17LinearCombinationISJ_Li1EffLNS1J_9ScaleType4KindE0ELNS_15FloatRoundStyleE2ESJ_EENS1_15EpilogueDefaultEEEEEvvEEEEvNT_6ParamsE)
        /*05b4*/ 	.short	0x0210
        /*05b6*/ 	.short	0x0470


	//----- nvinfo : EIATTR_SW_WAR
	.align		4
.L_36:
        /*05b8*/ 	.byte	0x04, 0x36
        /*05ba*/ 	.short	(.L_38 - .L_37)
.L_37:
        /*05bc*/ 	.word	0x00000008
.L_38:


//--------------------- .nv.callgraph             --------------------------
	.section	.nv.callgraph,"",@"SHT_CUDA_CALLGRAPH"
	.align	4
	.sectionentsize	8
	.align		4
        /*0000*/ 	.word	0x00000000
	.align		4
        /*0004*/ 	.word	0xffffffff
	.align		4
        /*0008*/ 	.word	0x00000000
	.align		4
        /*000c*/ 	.word	0xfffffffe
	.align		4
        /*0010*/ 	.word	0x00000000
	.align		4
        /*0014*/ 	.word	0xfffffffd
	.align		4
        /*0018*/ 	.word	0x00000000
	.align		4
        /*001c*/ 	.word	0xfffffffc


//--------------------- .nv.constant4             --------------------------
	.section	.nv.constant4,"a",@progbits
	.align	8
	.align		8
.nv.constant4:
        /*0000*/ 	.dword	_ZN40_INTERNAL_3434e1fb_4_k_cu_c9a7694f_234584cuda3std3__45__cpo5beginE
	.align		8
        /*0008*/ 	.dword	_ZN40_INTERNAL_3434e1fb_4_k_cu_c9a7694f_234584cuda3std3__45__cpo3endE
	.align		8
        /*0010*/ 	.dword	_ZN40_INTERNAL_3434e1fb_4_k_cu_c9a7694f_234584cuda3std3__45__cpo6cbeginE
	.align		8
        /*0018*/ 	.dword	_ZN40_INTERNAL_3434e1fb_4_k_cu_c9a7694f_234584cuda3std3__45__cpo4cendE
	.align		8
        /*0020*/ 	.dword	_ZN40_INTERNAL_3434e1fb_4_k_cu_c9a7694f_234584cuda3std3__442_GLOBAL__N__3434e1fb_4_k_cu_c9a7694f_234586ignoreE
	.align		8
        /*0028*/ 	.dword	_ZN40_INTERNAL_3434e1fb_4_k_cu_c9a7694f_234584cuda3std3__419piecewise_constructE
	.align		8
        /*0030*/ 	.dword	_ZN40_INTERNAL_3434e1fb_4_k_cu_c9a7694f_234584cuda3std3__48in_placeE
	.align		8
        /*0038*/ 	.dword	_ZN40_INTERNAL_3434e1fb_4_k_cu_c9a7694f_234584cuda3std6ranges3__45__cpo4swapE
	.align		8
        /*0040*/ 	.dword	_ZN40_INTERNAL_3434e1fb_4_k_cu_c9a7694f_234584cuda3std6ranges3__45__cpo9iter_moveE
	.align		8
        /*0048*/ 	.dword	_ZN40_INTERNAL_3434e1fb_4_k_cu_c9a7694f_234584cute7productE
	.align		8
        /*0050*/ 	.dword	_ZN40_INTERNAL_3434e1fb_4_k_cu_c9a7694f_234584cute1_E


//--------------------- .text._ZN7cutlass13device_kernelINS_4gemm6kernel13GemmUniversalIN4cute5tupleIJiiiiEEENS1_10collective13CollectiveMmaINS1_37MainloopSm90TmaGmmaWarpSpecializedFP8ILi14ENS5_IJNS4_1CILi8EEENSA_ILi1EEESC_EEENS1_32KernelTmaWarpSpecializedPingpongEEENS5_IJNSA_ILi64EEESG_NSA_ILi128EEEEEENS_12float_e4m3_tENS5_IJlSC_lEEESJ_SK_NS4_8TiledMMAINS4_8MMA_AtomIJNS4_4SM904GMMA30MMA_64x64x32_F32E4M3E4M3_SS_TNILNSO_7ScaleInE1ELSQ_1EEEEEENS4_6LayoutINS5_IJSC_SC_SC_EEENS5_IJNSA_ILi0EEESV_SV_EEEEENS5_IJNS4_10UnderscoreESY_SY_EEEEENS4_13SM90_TMA_LOADENS4_14ComposedLayoutINS4_7SwizzleILi3ELi4ELi3EEENS4_18smem_ptr_flag_bitsILi8EEENST_INS5_IJSB_SH_EEENS5_IJSH_SC_EEEEEEEvNS4_8identityENS4_23SM90_TMA_LOAD_MULTICASTES1A_vS1B_EENS_8epilogue10collective6detail29Sm90TmaWarpSpecializedAdapterINS1F_15DefaultEpilogueISJ_SK_SK_NS1E_6thread17LinearCombinationISJ_Li1EffLNS1J_9ScaleType4KindE0ELNS_15FloatRoundStyleE2ESJ_EENS1_15EpilogueDefaultEEEEEvvEEEEvNT_6ParamsE --------------------------
	.section	.text._ZN7cutlass13device_kernelINS_4gemm6kernel13GemmUniversalIN4cute5tupleIJiiiiEEENS1_10collective13CollectiveMmaINS1_37MainloopSm90TmaGmmaWarpSpecializedFP8ILi14ENS5_IJNS4_1CILi8EEENSA_ILi1EEESC_EEENS1_32KernelTmaWarpSpecializedPingpongEEENS5_IJNSA_ILi64EEESG_NSA_ILi128EEEEEENS_12float_e4m3_tENS5_IJlSC_lEEESJ_SK_NS4_8TiledMMAINS4_8MMA_AtomIJNS4_4SM904GMMA30MMA_64x64x32_F32E4M3E4M3_SS_TNILNSO_7ScaleInE1ELSQ_1EEEEEENS4_6LayoutINS5_IJSC_SC_SC_EEENS5_IJNSA_ILi0EEESV_SV_EEEEENS5_IJNS4_10UnderscoreESY_SY_EEEEENS4_13SM90_TMA_LOADENS4_14ComposedLayoutINS4_7SwizzleILi3ELi4ELi3EEENS4_18smem_ptr_flag_bitsILi8EEENST_INS5_IJSB_SH_EEENS5_IJSH_SC_EEEEEEEvNS4_8identityENS4_23SM90_TMA_LOAD_MULTICASTES1A_vS1B_EENS_8epilogue10collective6detail29Sm90TmaWarpSpecializedAdapterINS1F_15DefaultEpilogueISJ_SK_SK_NS1E_6thread17LinearCombinationISJ_Li1EffLNS1J_9ScaleType4KindE0ELNS_15FloatRoundStyleE2ESJ_EENS1_15EpilogueDefaultEEEEEvvEEEEvNT_6ParamsE,"ax",@progbits
	.align	128
.text._ZN7cutlass13device_kernelINS_4gemm6kernel13GemmUniversalIN4cute5tupleIJiiiiEEENS1_10collective13CollectiveMmaINS1_37MainloopSm90TmaGmmaWarpSpecializedFP8ILi14ENS5_IJNS4_1CILi8EEENSA_ILi1EEESC_EEENS1_32KernelTmaWarpSpecializedPingpongEEENS5_IJNSA_ILi64EEESG_NSA_ILi128EEEEEENS_12float_e4m3_tENS5_IJlSC_lEEESJ_SK_NS4_8TiledMMAINS4_8MMA_AtomIJNS4_4SM904GMMA30MMA_64x64x32_F32E4M3E4M3_SS_TNILNSO_7ScaleInE1ELSQ_1EEEEEENS4_6LayoutINS5_IJSC_SC_SC_EEENS5_IJNSA_ILi0EEESV_SV_EEEEENS5_IJNS4_10UnderscoreESY_SY_EEEEENS4_13SM90_TMA_LOADENS4_14ComposedLayoutINS4_7SwizzleILi3ELi4ELi3EEENS4_18smem_ptr_flag_bitsILi8EEENST_INS5_IJSB_SH_EEENS5_IJSH_SC_EEEEEEEvNS4_8identityENS4_23SM90_TMA_LOAD_MULTICASTES1A_vS1B_EENS_8epilogue10collective6detail29Sm90TmaWarpSpecializedAdapterINS1F_15DefaultEpilogueISJ_SK_SK_NS1E_6thread17LinearCombinationISJ_Li1EffLNS1J_9ScaleType4KindE0ELNS_15FloatRoundStyleE2ESJ_EENS1_15EpilogueDefaultEEEEEvvEEEEvNT_6ParamsE:
        .type           _ZN7cutlass13device_kernelINS_4gemm6kernel13GemmUniversalIN4cute5tupleIJiiiiEEENS1_10collective13CollectiveMmaINS1_37MainloopSm90TmaGmmaWarpSpecializedFP8ILi14ENS5_IJNS4_1CILi8EEENSA_ILi1EEESC_EEENS1_32KernelTmaWarpSpecializedPingpongEEENS5_IJNSA_ILi64EEESG_NSA_ILi128EEEEEENS_12float_e4m3_tENS5_IJlSC_lEEESJ_SK_NS4_8TiledMMAINS4_8MMA_AtomIJNS4_4SM904GMMA30MMA_64x64x32_F32E4M3E4M3_SS_TNILNSO_7ScaleInE1ELSQ_1EEEEEENS4_6LayoutINS5_IJSC_SC_SC_EEENS5_IJNSA_ILi0EEESV_SV_EEEEENS5_IJNS4_10UnderscoreESY_SY_EEEEENS4_13SM90_TMA_LOADENS4_14ComposedLayoutINS4_7SwizzleILi3ELi4ELi3EEENS4_18smem_ptr_flag_bitsILi8EEENST_INS5_IJSB_SH_EEENS5_IJSH_SC_EEEEEEEvNS4_8identityENS4_23SM90_TMA_LOAD_MULTICASTES1A_vS1B_EENS_8epilogue10collective6detail29Sm90TmaWarpSpecializedAdapterINS1F_15DefaultEpilogueISJ_SK_SK_NS1E_6thread17LinearCombinationISJ_Li1EffLNS1J_9ScaleType4KindE0ELNS_15FloatRoundStyleE2ESJ_EENS1_15EpilogueDefaultEEEEEvvEEEEvNT_6ParamsE,@function
        .size           _ZN7cutlass13device_kernelINS_4gemm6kernel13GemmUniversalIN4cute5tupleIJiiiiEEENS1_10collective13CollectiveMmaINS1_37MainloopSm90TmaGmmaWarpSpecializedFP8ILi14ENS5_IJNS4_1CILi8EEENSA_ILi1EEESC_EEENS1_32KernelTmaWarpSpecializedPingpongEEENS5_IJNSA_ILi64EEESG_NSA_ILi128EEEEEENS_12float_e4m3_tENS5_IJlSC_lEEESJ_SK_NS4_8TiledMMAINS4_8MMA_AtomIJNS4_4SM904GMMA30MMA_64x64x32_F32E4M3E4M3_SS_TNILNSO_7ScaleInE1ELSQ_1EEEEEENS4_6LayoutINS5_IJSC_SC_SC_EEENS5_IJNSA_ILi0EEESV_SV_EEEEENS5_IJNS4_10UnderscoreESY_SY_EEEEENS4_13SM90_TMA_LOADENS4_14ComposedLayoutINS4_7SwizzleILi3ELi4ELi3EEENS4_18smem_ptr_flag_bitsILi8EEENST_INS5_IJSB_SH_EEENS5_IJSH_SC_EEEEEEEvNS4_8identityENS4_23SM90_TMA_LOAD_MULTICASTES1A_vS1B_EENS_8epilogue10collective6detail29Sm90TmaWarpSpecializedAdapterINS1F_15DefaultEpilogueISJ_SK_SK_NS1E_6thread17LinearCombinationISJ_Li1EffLNS1J_9ScaleType4KindE0ELNS_15FloatRoundStyleE2ESJ_EENS1_15EpilogueDefaultEEEEEvvEEEEvNT_6ParamsE,(.L_x_167 - _ZN7cutlass13device_kernelINS_4gemm6kernel13GemmUniversalIN4cute5tupleIJiiiiEEENS1_10collective13CollectiveMmaINS1_37MainloopSm90TmaGmmaWarpSpecializedFP8ILi14ENS5_IJNS4_1CILi8EEENSA_ILi1EEESC_EEENS1_32KernelTmaWarpSpecializedPingpongEEENS5_IJNSA_ILi64EEESG_NSA_ILi128EEEEEENS_12float_e4m3_tENS5_IJlSC_lEEESJ_SK_NS4_8TiledMMAINS4_8MMA_AtomIJNS4_4SM904GMMA30MMA_64x64x32_F32E4M3E4M3_SS_TNILNSO_7ScaleInE1ELSQ_1EEEEEENS4_6LayoutINS5_IJSC_SC_SC_EEENS5_IJNSA_ILi0EEESV_SV_EEEEENS5_IJNS4_10UnderscoreESY_SY_EEEEENS4_13SM90_TMA_LOADENS4_14ComposedLayoutINS4_7SwizzleILi3ELi4ELi3EEENS4_18smem_ptr_flag_bitsILi8EEENST_INS5_IJSB_SH_EEENS5_IJSH_SC_EEEEEEEvNS4_8identityENS4_23SM90_TMA_LOAD_MULTICASTES1A_vS1B_EENS_8epilogue10collective6detail29Sm90TmaWarpSpecializedAdapterINS1F_15DefaultEpilogueISJ_SK_SK_NS1E_6thread17LinearCombinationISJ_Li1EffLNS1J_9ScaleType4KindE0ELNS_15FloatRoundStyleE2ESJ_EENS1_15EpilogueDefaultEEEEEvvEEEEvNT_6ParamsE)
        .other          _ZN7cutlass13device_kernelINS_4gemm6kernel13GemmUniversalIN4cute5tupleIJiiiiEEENS1_10collective13CollectiveMmaINS1_37MainloopSm90TmaGmmaWarpSpecializedFP8ILi14ENS5_IJNS4_1CILi8EEENSA_ILi1EEESC_EEENS1_32KernelTmaWarpSpecializedPingpongEEENS5_IJNSA_ILi64EEESG_NSA_ILi128EEEEEENS_12float_e4m3_tENS5_IJlSC_lEEESJ_SK_NS4_8TiledMMAINS4_8MMA_AtomIJNS4_4SM904GMMA30MMA_64x64x32_F32E4M3E4M3_SS_TNILNSO_7ScaleInE1ELSQ_1EEEEEENS4_6LayoutINS5_IJSC_SC_SC_EEENS5_IJNSA_ILi0EEESV_SV_EEEEENS5_IJNS4_10UnderscoreESY_SY_EEEEENS4_13SM90_TMA_LOADENS4_14ComposedLayoutINS4_7SwizzleILi3ELi4ELi3EEENS4_18smem_ptr_flag_bitsILi8EEENST_INS5_IJSB_SH_EEENS5_IJSH_SC_EEEEEEEvNS4_8identityENS4_23SM90_TMA_LOAD_MULTICASTES1A_vS1B_EENS_8epilogue10collective6detail29Sm90TmaWarpSpecializedAdapterINS1F_15DefaultEpilogueISJ_SK_SK_NS1E_6thread17LinearCombinationISJ_Li1EffLNS1J_9ScaleType4KindE0ELNS_15FloatRoundStyleE2ESJ_EENS1_15EpilogueDefaultEEEEEvvEEEEvNT_6ParamsE,@"STO_CUDA_ENTRY STV_DEFAULT"
_ZN7cutlass13device_kernelINS_4gemm6kernel13GemmUniversalIN4cute5tupleIJiiiiEEENS1_10collective13CollectiveMmaINS1_37MainloopSm90TmaGmmaWarpSpecializedFP8ILi14ENS5_IJNS4_1CILi8EEENSA_ILi1EEESC_EEENS1_32KernelTmaWarpSpecializedPingpongEEENS5_IJNSA_ILi64EEESG_NSA_ILi128EEEEEENS_12float_e4m3_tENS5_IJlSC_lEEESJ_SK_NS4_8TiledMMAINS4_8MMA_AtomIJNS4_4SM904GMMA30MMA_64x64x32_F32E4M3E4M3_SS_TNILNSO_7ScaleInE1ELSQ_1EEEEEENS4_6LayoutINS5_IJSC_SC_SC_EEENS5_IJNSA_ILi0EEESV_SV_EEEEENS5_IJNS4_10UnderscoreESY_SY_EEEEENS4_13SM90_TMA_LOADENS4_14ComposedLayoutINS4_7SwizzleILi3ELi4ELi3EEENS4_18smem_ptr_flag_bitsILi8EEENST_INS5_IJSB_SH_EEENS5_IJSH_SC_EEEEEEEvNS4_8identityENS4_23SM90_TMA_LOAD_MULTICASTES1A_vS1B_EENS_8epilogue10collective6detail29Sm90TmaWarpSpecializedAdapterINS1F_15DefaultEpilogueISJ_SK_SK_NS1E_6thread17LinearCombinationISJ_Li1EffLNS1J_9ScaleType4KindE0ELNS_15FloatRoundStyleE2ESJ_EENS1_15EpilogueDefaultEEEEEvvEEEEvNT_6ParamsE:
[----:B------:R-:W-:Y:S01]  /*0000*/  LDC R1, c[0x0][0x28] ;  /* 0x00000a00ff017b82 */ /* 0x000fe20000000800 */
[----:B------:R-:W0:Y:S01]  /*0010*/  S2R R11, SR_TID.X ;  /* 0x00000000000b7919 */ /* 0x000e220000002100 */
[----:B------:R-:W-:Y:S01]  /*0020*/  ELECT P0, URZ, PT ;  /* 0x00000000003f782f */ /* 0x000fe20003800000 */
[----:B------:R-:W-:Y:S01]  /*0030*/  BSSY B0, `(.L_x_0) ;  /* 0x000000f000007945 */ /* 0x000fe20003800000 */
[--C-:B0-----:R-:W-:Y:S02]  /*0040*/  SHF.R.U32.HI R0, RZ, 0x5, R11.reuse ;  /* 0x00000005ff007819 */ /* 0x101fe4000001160b */
[----:B------:R-:W-:-:S03]  /*0050*/  SHF.R.U32.HI R5, RZ, 0x7, R11 ;  /* 0x00000007ff057819 */ /* 0x000fc6000001160b */
[----:B------:R-:W0:Y:S04]  /*0060*/  SHFL.IDX PT, R2, R0, RZ, 0x1f ;  /* 0x00001fff00027589 */ /* 0x000e2800000e0000 */
[----:B------:R1:W2:Y:S01]  /*0070*/  SHFL.IDX PT, R6, R5, RZ, 0x1f ;  /* 0x00001fff05067589 */ /* 0x0002a200000e0000 */
[----:B0-----:R-:W-:-:S13]  /*0080*/  ISETP.NE.OR P0, PT, R2, RZ, !P0 ;  /* 0x000000ff0200720c */ /* 0x001fda0004705670 */
[----:B-12---:R-:W-:Y:S05]  /*0090*/  @P0 BRA `(.L_x_1) ;  /* 0x0000000000200947 */ /* 0x006fea0003800000 */
[----:B------:R-:W-:Y:S02]  /*00a0*/  ULDC.64 UR4, c[0x0][0x198] ;  /* 0x0000660000047ab9 */ /* 0x000fe40000000a00 */
[----:B------:R-:W-:Y:S02]  /*00b0*/  UIADD3 UR6, UP0, UR4, 0xf0, URZ ;  /* 0x000000f004067890 */ /* 0x000fe4000ff1e03f */
[----:B------:R-:W-:Y:S02]  /*00c0*/  UIADD3 UR4, UP1, UR4, 0x1f0, URZ ;  /* 0x000001f004047890 */ /* 0x000fe4000ff3e03f */
[----:B------:R-:W-:Y:S02]  /*00d0*/  UIADD3.X UR7, URZ, UR5, URZ, UP0, !UPT ;  /* 0x000000053f077290 */ /* 0x000fe400087fe43f */
[----:B------:R-:W-:-:S07]  /*00e0*/  UIADD3.X UR5, URZ, UR5, URZ, UP1, !UPT ;  /* 0x000000053f057290 */ /* 0x000fce0008ffe43f */
[----:B------:R0:W-:Y:S02]  /*00f0*/  UTMACCTL.PF [UR6] ;  /* 0x00000000060079b9 */ /* 0x0001e40008040000 */
[----:B------:R0:W-:Y:S02]  /*0100*/  UTMACCTL.PF [UR4] ;  /* 0x00000000040079b9 */ /* 0x0001e40008040000 */
[----:B0-----:R-:W-:Y:S01]  /*0110*/  NOP ;  /* 0x0000000000007918 */ /* 0x001fe20000000000 */
.L_x_1:
[----:B------:R-:W-:Y:S05]  /*0120*/  BSYNC B0 ;  /* 0x0000000000007941 */ /* 0x000fea0003800000 */
.L_x_0:
[----:B------:R-:W0:Y:S01]  /*0130*/  SHFL.IDX PT, R3, R0, RZ, 0x1f ;  /* 0x00001fff00037589 */ /* 0x000e2200000e0000 */
[----:B------:R-:W-:-:S04]  /*0140*/  SHF.R.S32.HI R4, RZ, 0x1f, R11 ;  /* 0x0000001fff047819 */ /* 0x000fc8000001140b */
[----:B------:R-:W-:-:S04]  /*0150*/  LEA.HI R4, R4, R11, RZ, 0x7 ;  /* 0x0000000b04047211 */ /* 0x000fc800078f38ff */
[----:B------:R-:W-:Y:S02]  /*0160*/  LOP3.LUT R4, R4, 0xffffff80, RZ, 0xc0, !PT ;  /* 0xffffff8004047812 */ /* 0x000fe400078ec0ff */
[----:B0-----:R-:W-:-:S13]  /*0170*/  ISETP.NE.AND P0, PT, R3, RZ, PT ;  /* 0x000000ff0300720c */ /* 0x001fda0003f05270 */
[----:B------:R-:W-:Y:S05]  /*0180*/  @P0 BRA `(.L_x_2) ;  /* 0x0000000000b40947 */ /* 0x000fea0003800000 */
[----:B------:R-:W-:Y:S01]  /*0190*/  ELECT P0, URZ, PT ;  /* 0x00000000003f782f */ /* 0x000fe20003800000 */
[----:B------:R-:W-:-:S12]  /*01a0*/  BSSY B0, `(.L_x_2) ;  /* 0x000002b000007945 */ /* 0x000fd80003800000 */
[----:B------:R-:W-:Y:S05]  /*01b0*/  @!P0 BRA `(.L_x_3) ;  /* 0x0000000000a48947 */ /* 0x000fea0003800000 */
[----:B------:R-:W0:Y:S01]  /*01c0*/  S2UR UR8, SR_CgaCtaId ;  /* 0x00000000000879c3 */ /* 0x000e220000008800 */
[----:B------:R-:W-:Y:S01]  /*01d0*/  UMOV UR4, 0x400 ;  /* 0x0000040000047882 */ /* 0x000fe20000000000 */
[----:B------:R-:W-:Y:S01]  /*01e0*/  UMOV UR5, 0x1 ;  /* 0x0000000100057882 */ /* 0x000fe20000000000 */
[----:B------:R-:W-:Y:S02]  /*01f0*/  UMOV UR6, 0x8 ;  /* 0x0000000800067882 */ /* 0x000fe40000000000 */
[----:B------:R-:W-:-:S04]  /*0200*/  UIADD3 UR6, -UR6, 0x100000, URZ ;  /* 0x0010000006067890 */ /* 0x000fc8000fffe13f */
[----:B------:R-:W-:Y:S02]  /*0210*/  USHF.L.U32 UR7, UR6, 0xb, URZ ;  /* 0x0000000b06077899 */ /* 0x000fe4000800063f */
[----:B------:R-:W-:Y:S02]  /*0220*/  USHF.L.U32 UR6, UR6, 0x1, URZ ;  /* 0x0000000106067899 */ /* 0x000fe4000800063f */
[----:B0-----:R-:W-:Y:S02]  /*0230*/  ULEA UR8, UR8, UR4, 0x18 ;  /* 0x0000000408087291 */ /* 0x001fe4000f8ec03f */
[----:B------:R-:W-:-:S04]  /*0240*/  UIADD3 UR4, -UR5, 0x100000, URZ ;  /* 0x0010000005047890 */ /* 0x000fc8000fffe13f */
[----:B------:R-:W-:Y:S02]  /*0250*/  USHF.L.U32 UR5, UR4, 0xb, URZ ;  /* 0x0000000b04057899 */ /* 0x000fe4000800063f */
[----:B------:R-:W-:Y:S01]  /*0260*/  USHF.L.U32 UR4, UR4, 0x1, URZ ;  /* 0x0000000104047899 */ /* 0x000fe2000800063f */
[----:B------:R-:W0:Y:S11]  /*0270*/  FENCE.VIEW.ASYNC.S ;  /* 0x00000000000073c6 */ /* 0x000e360000000000 */
[----:B0-----:R0:W1:Y:S01]  /*0280*/  SYNCS.EXCH.64 URZ, [UR8], UR4 ;  /* 0x00000004083f75b2 */ /* 0x0010620008000100 */
[----:B------:R0:W2:Y:S01]  /*0290*/  SYNCS.EXCH.64 URZ, [UR8+0x70], UR6 ;  /* 0x00007006083f75b2 */ /* 0x0000a20008000100 */
[----:B------:R0:W3:Y:S01]  /*02a0*/  SYNCS.EXCH.64 URZ, [UR8+0x8], UR4 ;  /* 0x00000804083f75b2 */ /* 0x0000e20008000100 */
[----:B------:R0:W4:Y:S01]  /*02b0*/  SYNCS.EXCH.64 URZ, [UR8+0x78], UR6 ;  /* 0x00007806083f75b2 */ /* 0x0001220008000100 */
[----:B------:R0:W0:Y:S01]  /*02c0*/  SYNCS.EXCH.64 URZ, [UR8+0x10], UR4 ;  /* 0x00001004083f75b2 */ /* 0x0000220008000100 */
        /* <DEDUP_REMOVED lines=23> */
[----:B-1234-:R-:W-:Y:S01]  /*0440*/  NOP ;  /* 0x0000000000007918 */ /* 0x01efe20000000000 */
.L_x_3:
[----:B0-----:R-:W-:Y:S05]  /*0450*/  BSYNC B0 ;  /* 0x0000000000007941 */ /* 0x001fea0003800000 */
.L_x_2:
[----:B------:R-:W-:Y:S01]  /*0460*/  IMAD.IADD R10, R11, 0x1, -R4 ;  /* 0x000000010b0a7824 */ /* 0x000fe200078e0a04 */
[----:B------:R-:W0:Y:S01]  /*0470*/  SHFL.IDX PT, R13, R0, RZ, 0x1f ;  /* 0x00001fff000d7589 */ /* 0x000e2200000e0000 */
[----:B------:R-:W1:Y:S01]  /*0480*/  S2UR UR13, SR_CTAID.X ;  /* 0x00000000000d79c3 */ /* 0x000e620000002500 */
[----:B------:R-:W-:Y:S02]  /*0490*/  SHF.R.S32.HI R8, RZ, 0x1f, R3 ;  /* 0x0000001fff087819 */ /* 0x000fe40000011403 */
[----:B------:R-:W-:Y:S01]  /*04a0*/  ELECT P0, URZ, PT ;  /* 0x00000000003f782f */ /* 0x000fe20003800000 */
[----:B------:R1:W2:Y:S01]  /*04b0*/  SHFL.IDX PT, R9, R0, RZ, 0x1f ;  /* 0x00001fff00097589 */ /* 0x0002a200000e0000 */
[----:B------:R-:W-:Y:S02]  /*04c0*/  SHF.R.S32.HI R19, RZ, 0x1f, R10 ;  /* 0x0000001fff137819 */ /* 0x000fe4000001140a */
[----:B------:R-:W-:Y:S02]  /*04d0*/  ELECT P1, URZ, PT ;  /* 0x00000000003f782f */ /* 0x000fe40003820000 */
[----:B------:R-:W-:Y:S01]  /*04e0*/  LEA.HI R8, R8, R3, RZ, 0x2 ;  /* 0x0000000308087211 */ /* 0x000fe200078f10ff */
[----:B------:R-:W3:Y:S01]  /*04f0*/  S2R R16, SR_CTAID.Y ;  /* 0x0000000000107919 */ /* 0x000ee20000002600 */
[----:B------:R-:W-:Y:S01]  /*0500*/  LEA.HI R4, R19, R10, RZ, 0x3 ;  /* 0x0000000a13047211 */ /* 0x000fe200078f18ff */
[----:B------:R-:W4:Y:S01]  /*0510*/  LDC R12, c[0x0][0x140] ;  /* 0x00005000ff0c7b82 */ /* 0x000f220000000800 */
[----:B------:R-:W-:Y:S01]  /*0520*/  LOP3.LUT R8, R8, 0x3ffffffc, RZ, 0xc0, !PT ;  /* 0x3ffffffc08087812 */ /* 0x000fe200078ec0ff */
[----:B------:R-:W-:Y:S01]  /*0530*/  ULDC UR4, c[0x0][0x150] ;  /* 0x0000540000047ab9 */ /* 0x000fe20000000800 */
[--C-:B------:R-:W-:Y:S01]  /*0540*/  SHF.R.S32.HI R7, RZ, 0x3, R4.reuse ;  /* 0x00000003ff077819 */ /* 0x100fe20000011404 */
[----:B------:R-:W-:Y:S01]  /*0550*/  UMOV UR12, 0x80 ;  /* 0x00000080000c7882 */ /* 0x000fe20000000000 */
[----:B------:R-:W-:Y:S01]  /*0560*/  SHF.R.S32.HI R4, RZ, 0x1f, R4 ;  /* 0x0000001fff047819 */ /* 0x000fe20000011404 */
[----:B------:R-:W-:Y:S01]  /*0570*/  NOP ;  /* 0x0000000000007918 */ /* 0x000fe20000000000 */
[----:B------:R-:W-:Y:S01]  /*0580*/  NOP ;  /* 0x0000000000007918 */ /* 0x000fe20000000000 */
[----:B------:R-:W5:Y:S01]  /*0590*/  LDC R25, c[0x0][0x148] ;  /* 0x00005200ff197b82 */ /* 0x000f620000000800 */
[----:B------:R-:W-:Y:S01]  /*05a0*/  LEA.HI R4, R4, R7, RZ, 0x2 ;  /* 0x0000000704047211 */ /* 0x000fe200078f10ff */
[C---:B------:R-:W-:Y:S01]  /*05b0*/  VIADD R40, R6.reuse, 0xffffffff ;  /* 0xffffffff06287836 */ /* 0x040fe20000000000 */
[----:B------:R-:W-:-:S02]  /*05c0*/  ISETP.NE.AND P5, PT, R6, RZ, PT ;  /* 0x000000ff0600720c */ /* 0x000fc40003fa5270 */
[----:B------:R-:W-:Y:S02]  /*05d0*/  LOP3.LUT R4, R4, 0xfffffffc, RZ, 0xc0, !PT ;  /* 0xfffffffc04047812 */ /* 0x000fe400078ec0ff */
[----:B0-----:R-:W-:Y:S01]  /*05e0*/  ISETP.NE.OR P0, PT, R13, RZ, !P0 ;  /* 0x000000ff0d00720c */ /* 0x001fe20004705670 */
[----:B------:R-:W-:Y:S01]  /*05f0*/  IMAD.MOV.U32 R13, RZ, RZ, 0x1 ;  /* 0x00000001ff0d7424 */ /* 0x000fe200078e00ff */
[----:B-1----:R-:W-:Y:S01]  /*0600*/  I2FP.F32.U32 R0, UR13 ;  /* 0x0000000d00007c45 */ /* 0x002fe20008201000 */
[----:B------:R-:W-:Y:S01]  /*0610*/  IMAD.IADD R4, R7, 0x1, -R4 ;  /* 0x0000000107047824 */ /* 0x000fe200078e0a04 */
[----:B--2---:R-:W-:Y:S01]  /*0620*/  ISETP.NE.OR P1, PT, R9, RZ, !P1 ;  /* 0x000000ff0900720c */ /* 0x004fe20004f25670 */
[----:B------:R-:W-:Y:S01]  /*0630*/  IMAD.IADD R7, R3, 0x1, -R8 ;  /* 0x0000000103077824 */ /* 0x000fe200078e0a08 */
[----:B------:R-:W-:Y:S01]  /*0640*/  SHF.R.S32.HI R3, RZ, 0x1f, R2 ;  /* 0x0000001fff037819 */ /* 0x000fe20000011402 */
[----:B------:R-:W-:Y:S01]  /*0650*/  FMUL R0, R0, UR4 ;  /* 0x0000000400007c20 */ /* 0x000fe20008400000 */
[----:B------:R-:W0:Y:S01]  /*0660*/  LDC R9, c[0x0][0x144] ;  /* 0x00005100ff097b82 */ /* 0x000e220000000800 */
[----:B------:R-:W-:Y:S01]  /*0670*/  IMAD R4, R7, 0x4, R4 ;  /* 0x0000000407047824 */ /* 0x000fe200078e0204 */
[----:B------:R-:W-:Y:S01]  /*0680*/  LEA.HI R3, R3, R2, RZ, 0x2 ;  /* 0x0000000203037211 */ /* 0x000fe200078f10ff */
[----:B------:R-:W-:Y:S01]  /*0690*/  ULDC UR4, c[0x0][0x154] ;  /* 0x0000550000047ab9 */ /* 0x000fe20000000800 */
[----:B----4-:R-:W-:Y:S01]  /*06a0*/  ISETP.EQ.U32.AND P2, PT, R12, 0x1, PT ;  /* 0x000000010c00780c */ /* 0x010fe20003f42070 */
[C---:B------:R-:W-:Y:S01]  /*06b0*/  IMAD.SHL.U32 R7, R4.reuse, 0x4, RZ ;  /* 0x0000000404077824 */ /* 0x040fe200078e00ff */
[----:B------:R-:W-:Y:S01]  /*06c0*/  VOTEU.ALL UP0, P0 ;  /* 0x00000000003f7886 */ /* 0x000fe20000000000 */
[----:B------:R-:W1:Y:S01]  /*06d0*/  F2I.U32.TRUNC.NTZ R0, R0 ;  /* 0x0000000000007305 */ /* 0x000e62000020f000 */
[----:B------:R-:W-:Y:S01]  /*06e0*/  LOP3.LUT R3, R3, 0xfffffffc, RZ, 0xc0, !PT ;  /* 0xfffffffc03037812 */ /* 0x000fe200078ec0ff */
[----:B------:R-:W-:Y:S01]  /*06f0*/  VOTEU.ALL UP1, P1 ;  /* 0x00000000003f7886 */ /* 0x000fe20000820000 */
[----:B------:R-:W-:Y:S01]  /*0700*/  LOP3.LUT R12, R4, 0xc, R7, 0x78, !PT ;  /* 0x0000000c040c7812 */ /* 0x000fe200078e7807 */
[----:B------:R-:W2:Y:S01]  /*0710*/  @!UP0 S2UR UR7, SR_CgaCtaId ;  /* 0x00000000000789c3 */ /* 0x000ea20000008800 */
[----:B------:R4:W5:Y:S01]  /*0720*/  SHFL.IDX PT, R8, R5, RZ, 0x1f ;  /* 0x00001fff05087589 */ /* 0x00096200000e0000 */
[----:B------:R-:W-:Y:S01]  /*0730*/  IMAD.IADD R18, R2, 0x1, -R3 ;  /* 0x0000000102127824 */ /* 0x000fe200078e0a03 */
[----:B---3--:R-:W-:Y:S01]  /*0740*/  I2FP.F32.U32 R2, R16 ;  /* 0x0000001000027245 */ /* 0x008fe20000201000 */
[----:B------:R-:W-:Y:S01]  /*0750*/  @!UP0 UMOV UR6, 0x400 ;  /* 0x0000040000068882 */ /* 0x000fe20000000000 */
[----:B------:R-:W-:Y:S01]  /*0760*/  SHF.R.S32.HI R3, RZ, 0x1f, R12 ;  /* 0x0000001fff037819 */ /* 0x000fe2000001140c */
[----:B------:R-:W-:Y:S01]  /*0770*/  @!UP1 UMOV UR9, 0x400 ;  /* 0x0000040000099882 */ /* 0x000fe20000000000 */
[----:B------:R-:W-:Y:S01]  /*0780*/  VOTEU.ALL UP2, P1 ;  /* 0x00000000003f7886 */ /* 0x000fe20000840000 */
[----:B------:R-:W3:Y:S01]  /*0790*/  @!UP1 S2UR UR10, SR_CgaCtaId ;  /* 0x00000000000a99c3 */ /* 0x000ee20000008800 */
[----:B------:R-:W-:Y:S01]  /*07a0*/  LEA.HI R3, R3, R12, RZ, 0x3 ;  /* 0x0000000c03037211 */ /* 0x000fe200078f18ff */
[----:B------:R-:W-:Y:S01]  /*07b0*/  FMUL R2, R2, UR4 ;  /* 0x0000000402027c20 */ /* 0x000fe20008400000 */
[----:B-1----:R-:W-:Y:S01]  /*07c0*/  IMAD.MOV R0, RZ, RZ, -R0 ;  /* 0x000000ffff007224 */ /* 0x002fe200078e0a00 */
[----:B------:R-:W-:Y:S01]  /*07d0*/  UMOV UR4, 0x20 ;  /* 0x0000002000047882 */ /* 0x000fe20000000000 */
[----:B----4-:R-:W-:Y:S01]  /*07e0*/  LOP3.LUT R5, R3, 0xfffffff8, RZ, 0xc0, !PT ;  /* 0xfffffff803057812 */ /* 0x010fe200078ec0ff */
[----:B------:R-:W-:-:S04]  /*07f0*/  @!UP0 UIADD3 UR4, -UR4, 0x100000, URZ ;  /* 0x0010000004048890 */ /* 0x000fc8000fffe13f */
[----:B------:R-:W-:Y:S02]  /*0800*/  @!UP0 USHF.L.U32 UR5, UR4, 0xb, URZ ;  /* 0x0000000b04058899 */ /* 0x000fe4000800063f */
[----:B------:R-:W-:Y:S01]  /*0810*/  @!UP0 USHF.L.U32 UR4, UR4, 0x1, URZ ;  /* 0x0000000104048899 */ /* 0x000fe2000800063f */
[----:B0-----:R-:W-:Y:S01]  /*0820*/  IMAD R24, R9, R0, UR13 ;  /* 0x0000000d09187e24 */ /* 0x001fe2000f8e0200 */
[----:B------:R-:W0:Y:S01]  /*0830*/  F2I.U32.TRUNC.NTZ R2, R2 ;  /* 0x0000000200027305 */ /* 0x000e22000020f000 */
[----:B------:R-:W-:Y:S01]  /*0840*/  VOTEU.ALL UP3, P1 ;  /* 0x00000000003f7886 */ /* 0x000fe20000860000 */
[----:B------:R-:W-:Y:S01]  /*0850*/  IMAD.IADD R5, R12, 0x1, -R5 ;  /* 0x000000010c057824 */ /* 0x000fe200078e0a05 */
[----:B------:R-:W-:Y:S01]  /*0860*/  VOTEU.ALL UP4, P1 ;  /* 0x00000000003f7886 */ /* 0x000fe20000880000 */
[----:B------:R-:W-:Y:S01]  /*0870*/  VOTEU.ALL UP5, P1 ;  /* 0x00000000003f7886 */ /* 0x000fe200008a0000 */
[C---:B------:R-:W-:Y:S02]  /*0880*/  ISETP.NE.AND P1, PT, R18.reuse, 0x3, PT ;  /* 0x000000031200780c */ /* 0x040fe40003f25270 */
[----:B------:R-:W-:Y:S01]  /*0890*/  ISETP.NE.AND P3, PT, R5, R24, PT ;  /* 0x000000180500720c */ /* 0x000fe20003f65270 */
[----:B--2---:R-:W-:Y:S01]  /*08a0*/  @!UP0 ULEA UR8, UR7, UR6, 0x18 ;  /* 0x0000000607088291 */ /* 0x004fe2000f8ec03f */
[----:B------:R-:W-:Y:S01]  /*08b0*/  ISETP.EQ.OR P1, PT, R18, RZ, !P1 ;  /* 0x000000ff1200720c */ /* 0x000fe20004f22670 */
[----:B------:R-:W-:-:S04]  /*08c0*/  @!UP1 UIADD3 UR6, -UR12, 0x100000, URZ ;  /* 0x001000000c069890 */ /* 0x000fc8000fffe13f */
[----:B------:R-:W-:Y:S02]  /*08d0*/  @!UP1 USHF.L.U32 UR7, UR6, 0xb, URZ ;  /* 0x0000000b06079899 */ /* 0x000fe4000800063f */
[----:B------:R-:W-:Y:S01]  /*08e0*/  @!UP1 USHF.L.U32 UR6, UR6, 0x1, URZ ;  /* 0x0000000106069899 */ /* 0x000fe2000800063f */
[----:B------:R-:W-:Y:S01]  /*08f0*/  ISETP.GE.U32.AND P6, PT, R40, 0x2, PT ;  /* 0x000000022800780c */ /* 0x000fe20003fc6070 */
[----:B------:R-:W-:Y:S01]  /*0900*/  VOTEU.ALL UP0, P0 ;  /* 0x00000000003f7886 */ /* 0x000fe20000000000 */
[----:B------:R-:W-:Y:S01]  /*0910*/  ISETP.EQ.AND P1, PT, R6, RZ, P1 ;  /* 0x000000ff0600720c */ /* 0x000fe20000f22270 */
[----:B0-----:R-:W-:Y:S01]  /*0920*/  IMAD.MOV R26, RZ, RZ, -R2 ;  /* 0x000000ffff1a7224 */ /* 0x001fe200078e0a02 */
[----:B---3--:R-:W-:Y:S02]  /*0930*/  @!UP1 ULEA UR9, UR10, UR9, 0x18 ;  /* 0x000000090a099291 */ /* 0x008fe4000f8ec03f */
[----:B------:R-:W-:Y:S01]  /*0940*/  SEL R7, RZ, 0x1, !P1 ;  /* 0x00000001ff077807 */ /* 0x000fe20004800000 */
[----:B------:R-:W-:Y:S01]  /*0950*/  VOTEU.ALL UP1, P0 ;  /* 0x00000000003f7886 */ /* 0x000fe20000020000 */
[----:B-----5:R-:W-:Y:S01]  /*0960*/  IMAD R0, R25, R26, R16 ;  /* 0x0000001a19007224 */ /* 0x020fe200078e0210 */
[----:B------:R-:W-:Y:S01]  /*0970*/  @P3 SHF.R.S32.HI R3, RZ, 0x3, R3 ;  /* 0x00000003ff033819 */ /* 0x000fe20000011403 */
[----:B------:R-:W0:Y:S02]  /*0980*/  FENCE.VIEW.ASYNC.S ;  /* 0x00000000000073c6 */ /* 0x000e240000000000 */
[----:B0-----:R0:W1:Y:S01]  /*0990*/  @!UP0 SYNCS.EXCH.64 URZ, [UR8+0x110], UR4 ;  /* 0x00011004083f85b2 */ /* 0x0010620008000100 */
[----:B------:R-:W-:-:S02]  /*09a0*/  LOP3.LUT P0, RZ, R10, 0x7, RZ, 0xc0, !PT ;  /* 0x000000070aff7812 */ /* 0x000fc4000780c0ff */
[----:B------:R-:W-:Y:S02]  /*09b0*/  @P3 ISETP.NE.AND P4, PT, R3, R0, PT ;  /* 0x000000000300320c */ /* 0x000fe40003f85270 */
[----:B------:R-:W-:Y:S02]  /*09c0*/  ISETP.LT.U32.AND P0, PT, R12, 0x8, !P0 ;  /* 0x000000080c00780c */ /* 0x000fe40004701070 */
[----:B------:R-:W-:Y:S02]  /*09d0*/  @P3 SEL R13, RZ, 0x1, P4 ;  /* 0x00000001ff0d3807 */ /* 0x000fe40002000000 */
[----:B------:R-:W-:Y:S02]  /*09e0*/  SEL R0, RZ, 0x1, !P0 ;  /* 0x00000001ff007807 */ /* 0x000fe40004000000 */
[----:B------:R-:W-:Y:S02]  /*09f0*/  R2UR UR11, R8 ;  /* 0x00000000080b72ca */ /* 0x000fe400000e0000 */
[----:B------:R-:W-:-:S02]  /*0a00*/  LOP3.LUT R13, R13, R0, RZ, 0xc0, !PT ;  /* 0x000000000d0d7212 */ /* 0x000fc400078ec0ff */
[----:B------:R-:W-:Y:S01]  /*0a10*/  SEL R7, R7, 0x2, P6 ;  /* 0x0000000207077807 */ /* 0x000fe20003000000 */
[----:B------:R0:W2:Y:S01]  /*0a20*/  @!UP1 SYNCS.EXCH.64 URZ, [UR8+0x118], UR4 ;  /* 0x00011804083f95b2 */ /* 0x0000a20008000100 */
[----:B------:R-:W-:Y:S01]  /*0a30*/  NOP ;  /* 0x0000000000007918 */ /* 0x000fe20000000000 */
[----:B------:R0:W3:Y:S01]  /*0a40*/  @!UP2 SYNCS.EXCH.64 URZ, [UR9+0xf0], UR6 ;  /* 0x0000f006093fa5b2 */ /* 0x0000e20008000100 */
[----:B------:R0:W4:Y:S01]  /*0a50*/  @!UP3 SYNCS.EXCH.64 URZ, [UR9+0xf8], UR6 ;  /* 0x0000f806093fb5b2 */ /* 0x0001220008000100 */
[----:B------:R0:W0:Y:S01]  /*0a60*/  @!UP4 SYNCS.EXCH.64 URZ, [UR9+0x100], UR6 ;  /* 0x00010006093fc5b2 */ /* 0x0000220008000100 */
[----:B------:R0:W0:Y:S01]  /*0a70*/  @!UP5 SYNCS.EXCH.64 URZ, [UR9+0x108], UR6 ;  /* 0x00010806093fd5b2 */ /* 0x0000220008000100 */
[----:B------:R-:W-:Y:S01]  /*0a80*/  NOP ;  /* 0x0000000000007918 */ /* 0x000fe20000000000 */
[----:B------:R-:W-:Y:S05]  /*0a90*/  @!P2 BRA `(.L_x_4) ;  /* 0x000000000008a947 */ /* 0x000fea0003800000 */
[----:B01234-:R-:W-:Y:S01]  /*0aa0*/  UCGABAR_ARV ;  /* 0x00000000000079c7 */ /* 0x01ffe20008000000 */
[----:B------:R-:W-:Y:S05]  /*0ab0*/  BRA `(.L_x_5) ;  /* 0x0000000000047947 */ /* 0x000fea0003800000 */
.L_x_4:
[----:B01234-:R-:W-:Y:S01]  /*0ac0*/  NOP ;  /* 0x0000000000007918 */ /* 0x01ffe20000000000 */
.L_x_5:
[----:B------:R-:W-:Y:S01]  /*0ad0*/  ULDC.64 UR4, c[0x0][0x598] ;  /* 0x0001660000047ab9 */ /* 0x000fe20000000a00 */
[----:B------:R-:W-:Y:S01]  /*0ae0*/  ULDC.64 UR20, c[0x0][0x208] ;  /* 0x0000820000147ab9 */ /* 0x000fe20000000a00 */
[----:B------:R-:W-:-:S04]  /*0af0*/  ISETP.NE.U32.AND P0, PT, RZ, UR4, PT ;  /* 0x00000004ff007c0c */ /* 0x000fc8000bf05070 */
[----:B------:R-:W-:-:S13]  /*0b00*/  ISETP.NE.AND.EX P0, PT, RZ, UR5, PT, P0 ;  /* 0x00000005ff007c0c */ /* 0x000fda000bf05300 */
[----:B------:R-:W-:Y:S05]  /*0b10*/  @!P0 BRA `(.L_x_6) ;  /* 0x00000000001c8947 */ /* 0x000fea0003800000 */
[----:B------:R-:W0:Y:S02]  /*0b20*/  LDC.64 R2, c[0x0][0x598] ;  /* 0x00016600ff027b82 */ /* 0x000e240000000a00 */
[----:B0-----:R-:W2:Y:S02]  /*0b30*/  LDG.E.64 R2, desc[UR20][R2.64] ;  /* 0x0000001402027981 */ /* 0x001ea4000c1e1b00 */
[----:B--2---:R-:W-:-:S04]  /*0b40*/  ISETP.NE.U32.AND P0, PT, R2, RZ, PT ;  /* 0x000000ff0200720c */ /* 0x004fc80003f05070 */
[----:B------:R-:W-:-:S13]  /*0b50*/  ISETP.NE.AND.EX P0, PT, R3, RZ, PT, P0 ;  /* 0x000000ff0300720c */ /* 0x000fda0003f05300 */
[----:B------:R-:W-:Y:S05]  /*0b60*/  @!P0 BRA `(.L_x_6) ;  /* 0x0000000000088947 */ /* 0x000fea0003800000 */
[----:B------:R0:W5:Y:S01]  /*0b70*/  LD.E R14, desc[UR20][R2.64] ;  /* 0x00000014020e7980 */ /* 0x000162000c101900 */
[----:B------:R-:W-:Y:S05]  /*0b80*/  BRA `(.L_x_7) ;  /* 0x0000000000207947 */ /* 0x000fea0003800000 */
.L_x_6:
[----:B------:R-:W-:Y:S02]  /*0b90*/  ULDC.64 UR4, c[0x0][0x588] ;  /* 0x0001620000047ab9 */ /* 0x000fe40000000a00 */
[----:B------:R-:W-:-:S04]  /*0ba0*/  ISETP.NE.U32.AND P0, PT, RZ, UR4, PT ;  /* 0x00000004ff007c0c */ /* 0x000fc8000bf05070 */
[----:B------:R-:W-:-:S13]  /*0bb0*/  ISETP.NE.AND.EX P0, PT, RZ, UR5, PT, P0 ;  /* 0x00000005ff007c0c */ /* 0x000fda000bf05300 */
[----:B------:R-:W-:Y:S05]  /*0bc0*/  @!P0 BRA `(.L_x_8) ;  /* 0x00000000000c8947 */ /* 0x000fea0003800000 */
[----:B------:R-:W0:Y:S02]  /*0bd0*/  LDC.64 R14, c[0x0][0x588] ;  /* 0x00016200ff0e7b82 */ /* 0x000e240000000a00 */
[----:B0-----:R1:W5:Y:S01]  /*0be0*/  LDG.E R14, desc[UR20][R14.64] ;  /* 0x000000140e0e7981 */ /* 0x001362000c1e1900 */
[----:B------:R-:W-:Y:S05]  /*0bf0*/  BRA `(.L_x_7) ;  /* 0x0000000000047947 */ /* 0x000fea0003800000 */
.L_x_8:
[----:B------:R-:W2:Y:S02]  /*0c00*/  LDC R14, c[0x0][0x580] ;  /* 0x00016000ff0e7b82 */ /* 0x000ea40000000800 */
.L_x_7:
[----:B------:R-:W-:Y:S02]  /*0c10*/  ULDC.64 UR4, c[0x0][0x5a0] ;  /* 0x0001680000047ab9 */ /* 0x000fe40000000a00 */
[----:B------:R-:W-:-:S04]  /*0c20*/  ISETP.NE.U32.AND P0, PT, RZ, UR4, PT ;  /* 0x00000004ff007c0c */ /* 0x000fc8000bf05070 */
[----:B------:R-:W-:-:S13]  /*0c30*/  ISETP.NE.AND.EX P0, PT, RZ, UR5, PT, P0 ;  /* 0x00000005ff007c0c */ /* 0x000fda000bf05300 */
[----:B------:R-:W-:Y:S05]  /*0c40*/  @!P0 BRA `(.L_x_9) ;  /* 0x00000000001c8947 */ /* 0x000fea0003800000 */
[----:B0-----:R-:W0:Y:S02]  /*0c50*/  LDC.64 R2, c[0x0][0x5a0] ;  /* 0x00016800ff027b82 */ /* 0x001e240000000a00 */
[----:B0-----:R-:W3:Y:S02]  /*0c60*/  LDG.E.64 R2, desc[UR20][R2.64] ;  /* 0x0000001402027981 */ /* 0x001ee4000c1e1b00 */
[----:B---3--:R-:W-:-:S04]  /*0c70*/  ISETP.NE.U32.AND P0, PT, R2, RZ, PT ;  /* 0x000000ff0200720c */ /* 0x008fc80003f05070 */
[----:B------:R-:W-:-:S13]  /*0c80*/  ISETP.NE.AND.EX P0, PT, R3, RZ, PT, P0 ;  /* 0x000000ff0300720c */ /* 0x000fda0003f05300 */
[----:B------:R-:W-:Y:S05]  /*0c90*/  @!P0 BRA `(.L_x_9) ;  /* 0x0000000000088947 */ /* 0x000fea0003800000 */
[----:B-1----:R0:W5:Y:S01]  /*0ca0*/  LD.E R15, desc[UR20][R2.64] ;  /* 0x00000014020f7980 */ /* 0x002162000c101900 */
[----:B------:R-:W-:Y:S05]  /*0cb0*/  BRA `(.L_x_10) ;  /* 0x0000000000207947 */ /* 0x000fea0003800000 */
.L_x_9:
[----:B------:R-:W-:Y:S02]  /*0cc0*/  ULDC.64 UR4, c[0x0][0x590] ;  /* 0x0001640000047ab9 */ /* 0x000fe40000000a00 */
[----:B------:R-:W-:-:S04]  /*0cd0*/  ISETP.NE.U32.AND P0, PT, RZ, UR4, PT ;  /* 0x00000004ff007c0c */ /* 0x000fc8000bf05070 */
[----:B------:R-:W-:-:S13]  /*0ce0*/  ISETP.NE.AND.EX P0, PT, RZ, UR5, PT, P0 ;  /* 0x00000005ff007c0c */ /* 0x000fda000bf05300 */
[----:B------:R-:W-:Y:S05]  /*0cf0*/  @!P0 BRA `(.L_x_11) ;  /* 0x00000000000c8947 */ /* 0x000fea0003800000 */
[----:B0-----:R-:W1:Y:S02]  /*0d00*/  LDC.64 R2, c[0x0][0x590] ;  /* 0x00016400ff027b82 */ /* 0x001e640000000a00 */
[----:B-1----:R1:W5:Y:S01]  /*0d10*/  LDG.E R15, desc[UR20][R2.64] ;  /* 0x00000014020f7981 */ /* 0x002362000c1e1900 */
[----:B------:R-:W-:Y:S05]  /*0d20*/  BRA `(.L_x_10) ;  /* 0x0000000000047947 */ /* 0x000fea0003800000 */
.L_x_11:
[----:B-1----:R-:W3:Y:S02]  /*0d30*/  LDC R15, c[0x0][0x584] ;  /* 0x00016100ff0f7b82 */ /* 0x002ee40000000800 */
.L_x_10:
[----:B------:R-:W4:Y:S01]  /*0d40*/  LDC R0, c[0x0][0x65c] ;  /* 0x00019700ff007b82 */ /* 0x000f220000000800 */
[----:B------:R-:W-:Y:S01]  /*0d50*/  ULDC UR8, c[0x0][0x28c] ;  /* 0x0000a30000087ab9 */ /* 0x000fe20000000800 */
[----:B------:R-:W-:Y:S01]  /*0d60*/  ISETP.NE.AND P0, PT, R6, 0x2, PT ;  /* 0x000000020600780c */ /* 0x000fe20003f05270 */
[----:B------:R-:W-:Y:S01]  /*0d70*/  UIADD3 UR8, UR8, 0x7f, URZ ;  /* 0x0000007f08087890 */ /* 0x000fe2000fffe03f */
[----:B------:R-:W-:Y:S01]  /*0d80*/  IMAD.U32 R4, RZ, RZ, UR13 ;  /* 0x0000000dff047e24 */ /* 0x000fe2000f8e00ff */
[----:B------:R-:W-:Y:S01]  /*0d90*/  UMOV UR5, URZ ;  /* 0x0000003f00057c82 */ /* 0x000fe20008000000 */
[----:B------:R-:W-:Y:S01]  /*0da0*/  UMOV UR4, URZ ;  /* 0x0000003f00047c82 */ /* 0x000fe20008000000 */
[----:B------:R-:W-:-:S04]  /*0db0*/  USHF.R.S32.HI UR9, URZ, 0x1f, UR8 ;  /* 0x0000001f3f097899 */ /* 0x000fc80008011408 */
[----:B------:R-:W-:Y:S01]  /*0dc0*/  ULEA.HI UR9, UR9, UR8, URZ, 0x7 ;  /* 0x0000000809097291 */ /* 0x000fe2000f8f383f */
[----:B----4-:R-:W-:-:S13]  /*0dd0*/  ISETP.NE.AND P4, PT, R0, 0x1, PT ;  /* 0x000000010000780c */ /* 0x010fda0003f85270 */
[----:B01----:R-:W0:Y:S01]  /*0de0*/  @P4 LDC R3, c[0x0][0x10] ;  /* 0x00000400ff034b82 */ /* 0x003e220000000800 */
[----:B------:R-:W-:Y:S02]  /*0df0*/  @P4 IMAD.MOV.U32 R17, RZ, RZ, RZ ;  /* 0x000000ffff114224 */ /* 0x000fe400078e00ff */
[----:B------:R-:W-:-:S05]  /*0e00*/  @P4 IMAD.MOV.U32 R5, RZ, RZ, RZ ;  /* 0x000000ffff054224 */ /* 0x000fca00078e00ff */
[----:B------:R-:W1:Y:S01]  /*0e10*/  @!P4 LDC R9, c[0x0][0xc] ;  /* 0x00000300ff09cb82 */ /* 0x000e620000000800 */
[----:B------:R-:W-:Y:S01]  /*0e20*/  ULDC UR6, c[0x0][0xc] ;  /* 0x0000030000067ab9 */ /* 0x000fe20000000800 */
[----:B------:R-:W-:Y:S02]  /*0e30*/  ULDC UR7, c[0x0][0x10] ;  /* 0x0000040000077ab9 */ /* 0x000fe40000000800 */
[----:B------:R-:W-:-:S04]  /*0e40*/  UIMAD.WIDE.U32 UR6, UR6, UR7, URZ ;  /* 0x00000007060672a5 */ /* 0x000fc8000f8e003f */
[----:B------:R-:W4:Y:S01]  /*0e50*/  LDC R8, c[0x0][0x14] ;  /* 0x00000500ff087b82 */ /* 0x000f220000000800 */
[----:B0-----:R-:W-:Y:S01]  /*0e60*/  @P4 IMAD.WIDE.U32 R2, R3, UR13, R16 ;  /* 0x0000000d03024c25 */ /* 0x001fe2000f8e0010 */
[----:B------:R-:W-:-:S03]  /*0e70*/  USHF.R.S32.HI UR13, URZ, 0x7, UR9 ;  /* 0x000000073f0d7899 */ /* 0x000fc60008011409 */
[----:B------:R-:W-:Y:S02]  /*0e80*/  @P4 IMAD.IADD R3, R3, 0x1, R5 ;  /* 0x0000000103034824 */ /* 0x000fe400078e0205 */
[----:B------:R-:W-:Y:S02]  /*0e90*/  IMAD.MOV.U32 R5, RZ, RZ, RZ ;  /* 0x000000ffff057224 */ /* 0x000fe400078e00ff */
[----:B-1----:R-:W-:-:S04]  /*0ea0*/  @!P4 IMAD.WIDE.U32 R4, R16, R9, R4 ;  /* 0x000000091004c225 */ /* 0x002fc800078e0004 */
[----:B------:R-:W-:Y:S02]  /*0eb0*/  @!P4 IMAD.MOV.U32 R2, RZ, RZ, R4 ;  /* 0x000000ffff02c224 */ /* 0x000fe400078e0004 */
[C---:B----4-:R-:W-:Y:S02]  /*0ec0*/  IMAD R21, R8.reuse, UR7, RZ ;  /* 0x0000000708157c24 */ /* 0x050fe4000f8e02ff */
[----:B------:R-:W-:Y:S01]  /*0ed0*/  IMAD.WIDE.U32 R8, R8, UR6, RZ ;  /* 0x0000000608087c25 */ /* 0x000fe2000f8e00ff */
[----:B------:R-:W-:-:S03]  /*0ee0*/  ULDC.64 UR6, c[0x0][0x650] ;  /* 0x0001940000067ab9 */ /* 0x000fc60000000a00 */
[----:B------:R-:W-:Y:S02]  /*0ef0*/  @!P4 IMAD.MOV.U32 R3, RZ, RZ, R5 ;  /* 0x000000ffff03c224 */ /* 0x000fe400078e0005 */
[----:B------:R-:W-:Y:S01]  /*0f00*/  IMAD.IADD R0, R9, 0x1, R21 ;  /* 0x0000000109007824 */ /* 0x000fe200078e0215 */
[----:B------:R-:W-:Y:S06]  /*0f10*/  @P0 BRA `(.L_x_12) ;  /* 0x0000000000240947 */ /* 0x000fec0003800000 */
[----:B------:R-:W-:Y:S01]  /*0f20*/  USHF.R.U32.HI UR4, URZ, 0x1, UR13 ;  /* 0x000000013f047899 */ /* 0x000fe2000801160d */
[----:B------:R-:W-:Y:S01]  /*0f30*/  IADD3 R2, P0, R2, R8, RZ ;  /* 0x0000000802027210 */ /* 0x000fe20007f1e0ff */
[----:B------:R-:W-:Y:S02]  /*0f40*/  UISETP.GE.U32.AND UP0, UPT, UR13, 0xe, UPT ;  /* 0x0000000e0d00788c */ /* 0x000fe4000bf06070 */
[----:B------:R-:W-:Y:S02]  /*0f50*/  UIMAD.WIDE.U32 UR4, UR4, -0x6db6db6d, URZ ;  /* 0x92492493040478a5 */ /* 0x000fe4000f8e003f */
[----:B------:R-:W-:Y:S02]  /*0f60*/  IMAD.X R3, R0, 0x1, R3, P0 ;  /* 0x0000000100037824 */ /* 0x000fe400000e0603 */
[----:B------:R-:W-:-:S03]  /*0f70*/  USHF.R.U32.HI UR5, URZ, 0x2, UR5 ;  /* 0x000000023f057899 */ /* 0x000fc60008011605 */
[----:B------:R-:W-:Y:S02]  /*0f80*/  UMOV UR4, URZ ;  /* 0x0000003f00047c82 */ /* 0x000fe40008000000 */
[----:B------:R-:W-:Y:S02]  /*0f90*/  @UP0 ULOP3.LUT UR4, UR5, 0x1, URZ, 0xc0, !UPT ;  /* 0x0000000105040892 */ /* 0x000fe4000f8ec03f */
[----:B------:R-:W-:-:S12]  /*0fa0*/  UIMAD UR5, UR5, -0xe, UR13 ;  /* 0xfffffff2050578a4 */ /* 0x000fd8000f8e020d */
.L_x_12:
[----:B------:R-:W-:Y:S01]  /*0fb0*/  ISETP.GE.U32.AND P0, PT, R2, UR6, PT ;  /* 0x0000000602007c0c */ /* 0x000fe2000bf06070 */
[----:B------:R-:W-:Y:S01]  /*0fc0*/  IMAD.MOV.U32 R6, RZ, RZ, -0x1 ;  /* 0xffffffffff067424 */ /* 0x000fe200078e00ff */
[----:B------:R-:W-:Y:S01]  /*0fd0*/  PRMT R20, RZ, 0x7610, R20 ;  /* 0x00007610ff147816 */ /* 0x000fe20000000014 */
[----:B------:R-:W-:Y:S01]  /*0fe0*/  IMAD.MOV.U32 R4, RZ, RZ, -0x1 ;  /* 0xffffffffff047424 */ /* 0x000fe200078e00ff */
[----:B------:R-:W-:Y:S01]  /*0ff0*/  ISETP.GE.U32.AND.EX P0, PT, R3, UR7, PT, P0 ;  /* 0x0000000703007c0c */ /* 0x000fe2000bf06100 */
[----:B------:R-:W-:-:S12]  /*1000*/  IMAD.MOV.U32 R5, RZ, RZ, -0x1 ;  /* 0xffffffffff057424 */ /* 0x000fd800078e00ff */
[----:B------:R-:W-:Y:S05]  /*1010*/  @P0 BRA `(.L_x_13) ;  /* 0x0000000400240947 */ /* 0x000fea0003800000 */
[----:B------:R-:W0:Y:S01]  /*1020*/  LDC.64 R28, c[0x0][0x628] ;  /* 0x00018a00ff1c7b82 */ /* 0x000e220000000a00 */
[----:B------:R-:W-:Y:S02]  /*1030*/  IMAD.MOV.U32 R4, RZ, RZ, R2 ;  /* 0x000000ffff047224 */ /* 0x000fe400078e0002 */
[----:B------:R-:W-:-:S05]  /*1040*/  IMAD.MOV.U32 R5, RZ, RZ, R3 ;  /* 0x000000ffff057224 */ /* 0x000fca00078e0003 */
[----:B------:R-:W1:Y:S08]  /*1050*/  LDC R6, c[0x0][0x630] ;  /* 0x00018c00ff067b82 */ /* 0x000e700000000800 */
[----:B------:R-:W4:Y:S01]  /*1060*/  LDC.64 R30, c[0x0][0x620] ;  /* 0x00018800ff1e7b82 */ /* 0x000f220000000a00 */
[----:B0-----:R-:W-:-:S04]  /*1070*/  ISETP.NE.U32.AND P0, PT, R28, RZ, PT ;  /* 0x000000ff1c00720c */ /* 0x001fc80003f05070 */
[----:B------:R-:W-:-:S13]  /*1080*/  ISETP.NE.AND.EX P0, PT, R29, RZ, PT, P0 ;  /* 0x000000ff1d00720c */ /* 0x000fda0003f05300 */
[----:B-1--4-:R-:W-:Y:S05]  /*1090*/  @!P0 BRA `(.L_x_14) ;  /* 0x0000000000288947 */ /* 0x012fea0003800000 */
[----:B------:R-:W0:Y:S02]  /*10a0*/  LDC R23, c[0x0][0x634] ;  /* 0x00018d00ff177b82 */ /* 0x000e240000000800 */
[----:B0-----:R-:W-:-:S05]  /*10b0*/  IADD3 R23, P0, R2, R23, RZ ;  /* 0x0000001702177210 */ /* 0x001fca0007f1e0ff */
[----:B------:R-:W-:-:S04]  /*10c0*/  IMAD.X R27, RZ, RZ, R3, P0 ;  /* 0x000000ffff1b7224 */ /* 0x000fc800000e0603 */
[----:B------:R-:W-:-:S04]  /*10d0*/  IMAD.WIDE.U32 R4, R27, R28, RZ ;  /* 0x0000001c1b047225 */ /* 0x000fc800078e00ff */
[----:B------:R-:W-:-:S04]  /*10e0*/  IMAD.WIDE.U32 R20, P0, R23, R29, R4 ;  /* 0x0000001d17147225 */ /* 0x000fc80007800004 */
[----:B------:R-:W-:-:S04]  /*10f0*/  IMAD.WIDE.U32 R4, R23, R28, RZ ;  /* 0x0000001c17047225 */ /* 0x000fc800078e00ff */
[----:B------:R-:W-:Y:S01]  /*1100*/  IMAD.X R23, RZ, RZ, RZ, P0 ;  /* 0x000000ffff177224 */ /* 0x000fe200000e06ff */
[----:B------:R-:W-:Y:S01]  /*1110*/  IADD3 RZ, P0, R5, R20, RZ ;  /* 0x0000001405ff7210 */ /* 0x000fe20007f1e0ff */
[----:B------:R-:W-:-:S04]  /*1120*/  IMAD.MOV.U32 R22, RZ, RZ, R21 ;  /* 0x000000ffff167224 */ /* 0x000fc800078e0015 */
[----:B------:R-:W-:-:S08]  /*1130*/  IMAD.WIDE.U32.X R4, R27, R29, R22, P0 ;  /* 0x0000001d1b047225 */ /* 0x000fd000000e0416 */
.L_x_14:
[----:B------:R-:W0:Y:S01]  /*1140*/  LDC.64 R32, c[0x0][0x640] ;  /* 0x00019000ff207b82 */ /* 0x000e220000000a00 */
[-CC-:B------:R-:W-:Y:S01]  /*1150*/  SHF.R.U64 R36, R4, R6.reuse, R5.reuse ;  /* 0x0000000604247219 */ /* 0x180fe20000001205 */
[----:B------:R-:W-:Y:S01]  /*1160*/  IMAD.MOV.U32 R37, RZ, RZ, 0x1 ;  /* 0x00000001ff257424 */ /* 0x000fe200078e00ff */
[----:B------:R-:W-:Y:S02]  /*1170*/  SHF.R.U32.HI R4, RZ, R6, R5 ;  /* 0x00000006ff047219 */ /* 0x000fe40000011605 */
[----:B------:R-:W-:-:S03]  /*1180*/  IADD3 R21, P0, RZ, -R36, RZ ;  /* 0x80000024ff157210 */ /* 0x000fc60007f1e0ff */
[----:B------:R-:W1:Y:S02]  /*1190*/  LDC R20, c[0x0][0x618] ;  /* 0x00018600ff147b82 */ /* 0x000e640000000800 */
[----:B------:R-:W-:-:S04]  /*11a0*/  IMAD.X R5, RZ, RZ, ~R4, P0 ;  /* 0x000000ffff057224 */ /* 0x000fc800000e0e04 */
[-C--:B------:R-:W-:Y:S02]  /*11b0*/  IMAD R6, R5, R30.reuse, RZ ;  /* 0x0000001e05067224 */ /* 0x080fe400078e02ff */
[----:B------:R-:W4:Y:S01]  /*11c0*/  LDC R23, c[0x0][0x608] ;  /* 0x00018200ff177b82 */ /* 0x000f220000000800 */
[----:B------:R-:W-:-:S04]  /*11d0*/  IMAD.WIDE.U32 R4, R21, R30, R2 ;  /* 0x0000001e15047225 */ /* 0x000fc800078e0002 */
[----:B------:R-:W-:-:S03]  /*11e0*/  IMAD R21, R21, R31, R6 ;  /* 0x0000001f15157224 */ /* 0x000fc600078e0206 */
[----:B------:R-:W2:Y:S01]  /*11f0*/  LDC R28, c[0x0][0x658] ;  /* 0x00019600ff1c7b82 */ /* 0x000ea20000000800 */
[----:B------:R-:W-:Y:S01]  /*1200*/  IMAD.IADD R5, R5, 0x1, R21 ;  /* 0x0000000105057824 */ /* 0x000fe200078e0215 */
[----:B0-----:R-:W-:Y:S01]  /*1210*/  ISETP.NE.U32.AND P0, PT, R32, RZ, PT ;  /* 0x000000ff2000720c */ /* 0x001fe20003f05070 */
[----:B------:R-:W-:-:S03]  /*1220*/  IMAD.MOV.U32 R21, RZ, RZ, -0x1 ;  /* 0xffffffffff157424 */ /* 0x000fc600078e00ff */
[----:B------:R-:W-:Y:S02]  /*1230*/  ISETP.NE.AND.EX P0, PT, R33, RZ, PT, P0 ;  /* 0x000000ff2100720c */ /* 0x000fe40003f05300 */
[----:B------:R-:W0:Y:S01]  /*1240*/  LDC R31, c[0x0][0x600] ;  /* 0x00018000ff1f7b82 */ /* 0x000e220000000800 */
[-CC-:B-1----:R-:W-:Y:S02]  /*1250*/  SHF.R.U64 R29, R4, R20.reuse, R5.reuse ;  /* 0x00000014041d7219 */ /* 0x182fe40000001205 */
[----:B------:R-:W-:-:S05]  /*1260*/  SHF.R.U32.HI R4, RZ, R20, R5 ;  /* 0x00000014ff047219 */ /* 0x000fca0000011605 */
[----:B------:R-:W1:Y:S01]  /*1270*/  LDC R30, c[0x0][0x648] ;  /* 0x00019200ff1e7b82 */ /* 0x000e620000000800 */
[-CC-:B----4-:R-:W-:Y:S02]  /*1280*/  SHF.R.U64 R39, R29, R23.reuse, R4.reuse ;  /* 0x000000171d277219 */ /* 0x190fe40000001204 */
[----:B------:R-:W-:-:S05]  /*1290*/  SHF.R.U32.HI R5, RZ, R23, R4 ;  /* 0x00000017ff057219 */ /* 0x000fca0000011604 */
[----:B------:R-:W4:Y:S01]  /*12a0*/  LDC R35, c[0x0][0x638] ;  /* 0x00018e00ff237b82 */ /* 0x000f220000000800 */
[-C--:B--2---:R-:W-:Y:S02]  /*12b0*/  SHF.L.U32 R4, R21, R28.reuse, RZ ;  /* 0x0000001c15047219 */ /* 0x084fe400000006ff */
[--C-:B------:R-:W-:Y:S02]  /*12c0*/  SHF.R.U64 R38, R39, R28, R5.reuse ;  /* 0x0000001c27267219 */ /* 0x100fe40000001205 */
[----:B------:R-:W-:Y:S02]  /*12d0*/  LOP3.LUT R6, RZ, R4, RZ, 0x33, !PT ;  /* 0x00000004ff067212 */ /* 0x000fe400078e33ff */
[----:B------:R-:W-:Y:S01]  /*12e0*/  SHF.R.U32.HI R5, RZ, R28, R5 ;  /* 0x0000001cff057219 */ /* 0x000fe20000011605 */
[----:B------:R-:W2:Y:S01]  /*12f0*/  LDC R34, c[0x0][0x610] ;  /* 0x00018400ff227b82 */ /* 0x000ea20000000800 */
[----:B------:R-:W-:Y:S01]  /*1300*/  IMAD.MOV.U32 R4, RZ, RZ, R38 ;  /* 0x000000ffff047224 */ /* 0x000fe200078e0026 */
[----:B------:R-:W-:Y:S06]  /*1310*/  @!P0 BRA `(.L_x_15) ;  /* 0x0000000000288947 */ /* 0x000fec0003800000 */
[----:B------:R-:W3:Y:S02]  /*1320*/  LDC R23, c[0x0][0x64c] ;  /* 0x00019300ff177b82 */ /* 0x000ee40000000800 */
[----:B---3--:R-:W-:-:S05]  /*1330*/  IADD3 R23, P0, R38, R23, RZ ;  /* 0x0000001726177210 */ /* 0x008fca0007f1e0ff */
        /* <DEDUP_REMOVED lines=8> */
.L_x_15:
[----:B-1----:R-:W-:Y:S01]  /*13c0*/  SHF.R.U64 R17, R4, R30, R5 ;  /* 0x0000001e04117219 */ /* 0x002fe20000001205 */
[----:B------:R-:W-:Y:S01]  /*13d0*/  @P4 IMAD R24, R25, R26, R16 ;  /* 0x0000001a19184224 */ /* 0x000fe200078e0210 */
[----:B------:R-:W-:Y:S01]  /*13e0*/  LOP3.LUT R5, R39, R6, RZ, 0xc0, !PT ;  /* 0x0000000627057212 */ /* 0x000fe200078ec0ff */
[----:B0-----:R-:W-:Y:S01]  /*13f0*/  VIADD R6, R31, 0xffffffff ;  /* 0xffffffff1f067836 */ /* 0x001fe20000000000 */
[----:B------:R-:W-:Y:S01]  /*1400*/  SHF.L.U32 R4, R37, R28, RZ ;  /* 0x0000001c25047219 */ /* 0x000fe200000006ff */
[----:B------:R-:W-:-:S03]  /*1410*/  IMAD.MOV R20, RZ, RZ, -R17 ;  /* 0x000000ffff147224 */ /* 0x000fc600078e0a11 */
[----:B------:R-:W-:Y:S01]  /*1420*/  LOP3.LUT R29, R29, R6, RZ, 0xc0, !PT ;  /* 0x000000061d1d7212 */ /* 0x000fe200078ec0ff */
[----:B------:R-:W-:Y:S02]  /*1430*/  IMAD R5, R4, R17, R5 ;  /* 0x0000001104057224 */ /* 0x000fe400078e0205 */
[----:B----4-:R-:W-:Y:S02]  /*1440*/  IMAD R4, R20, R35, R38 ;  /* 0x0000002314047224 */ /* 0x010fe400078e0226 */
[----:B--2---:R-:W-:Y:S02]  /*1450*/  IMAD R6, R5, R34, R24 ;  /* 0x0000002205067224 */ /* 0x004fe400078e0218 */
[----:B------:R-:W-:Y:S02]  /*1460*/  IMAD R5, R4, R31, R29 ;  /* 0x0000001f04057224 */ /* 0x000fe400078e021d */
[----:B------:R-:W-:-:S03]  /*1470*/  IMAD.MOV.U32 R20, RZ, RZ, 0x1 ;  /* 0x00000001ff147424 */ /* 0x000fc600078e00ff */
[----:B------:R-:W-:Y:S02]  /*1480*/  SEL R4, R5, R6, !P4 ;  /* 0x0000000605047207 */ /* 0x000fe40006000000 */
[----:B------:R-:W-:Y:S01]  /*1490*/  SEL R6, R6, R5, !P4 ;  /* 0x0000000506067207 */ /* 0x000fe20006000000 */
[----:B------:R-:W-:-:S07]  /*14a0*/  IMAD.MOV.U32 R5, RZ, RZ, R36 ;  /* 0x000000ffff057224 */ /* 0x000fce00078e0024 */
.L_x_13:
[----:B------:R-:W-:Y:S05]  /*14b0*/  @!P2 BRA `(.L_x_16) ;  /* 0x00000000000ca947 */ /* 0x000fea0003800000 */
[----:B------:R-:W-:Y:S01]  /*14c0*/  UCGABAR_WAIT ;  /* 0x0000000000007dc7 */ /* 0x000fe20008000000 */
[----:B------:R-:W-:Y:S01]  /*14d0*/  CCTL.IVALL ;  /* 0x00000000ff00798f */ /* 0x000fe20002000000 */
[----:B------:R-:W-:Y:S05]  /*14e0*/  BRA `(.L_x_17) ;  /* 0x0000000000047947 */ /* 0x000fea0003800000 */
.L_x_16:
[----:B------:R-:W-:Y:S06]  /*14f0*/  BAR.SYNC.DEFER_BLOCKING 0x0 ;  /* 0x0000000000007b1d */ /* 0x000fec0000010000 */
.L_x_17:
[----:B------:R-:W-:Y:S05]  /*1500*/  @!P5 BRA `(.L_x_18) ;  /* 0x00000044005cd947 */ /* 0x000fea0003800000 */
[----:B------:R-:W-:-:S13]  /*1510*/  ISETP.GT.U32.AND P0, PT, R40, 0x1, PT ;  /* 0x000000012800780c */ /* 0x000fda0003f04070 */
[----:B------:R-:W-:Y:S05]  /*1520*/  @P0 EXIT ;  /* 0x000000000000094d */ /* 0x000fea0003800000 */
.L_x_19:
[----:B------:R-:W-:-:S08]  /*1530*/  NOP ;  /* 0x0000000000007918 */ /* 0x000fd00000000000 */
[----:B------:R-:W0:Y:S02]  /*1540*/  USETMAXREG.TRY_ALLOC.CTAPOOL UP0, 0xe8 ;  /* 0x000000e8000079c8 */ /* 0x000e240008000600 */
[----:B0-----:R-:W-:-:S13]  /*1550*/  PLOP3.LUT P0, PT, PT, PT, UP0, 0x80, 0x0 ;  /* 0x000000000000781c */ /* 0x001fda0003f0f008 */
[----:B------:R-:W-:Y:S05]  /*1560*/  @!P0 BRA `(.L_x_19) ;  /* 0xfffffffc00f08947 */ /* 0x000fea000383ffff */
[----:B------:R-:W-:-:S13]  /*1570*/  LOP3.LUT P0, RZ, R20, 0xff, RZ, 0xc0, !PT ;  /* 0x000000ff14ff7812 */ /* 0x000fda000780c0ff */
[----:B------:R-:W-:Y:S05]  /*1580*/  @!P0 EXIT ;  /* 0x000000000000894d */ /* 0x000fea0003800000 */
[----:B------:R-:W0:Y:S01]  /*1590*/  S2UR UR6, SR_CgaCtaId ;  /* 0x00000000000679c3 */ /* 0x000e220000008800 */
[CC--:B------:R-:W-:Y:S01]  /*15a0*/  LEA.HI R11, R19.reuse, R10.reuse, RZ, 0x2 ;  /* 0x0000000a130b7211 */ /* 0x0c0fe200078f10ff */
[----:B------:R-:W-:Y:S01]  /*15b0*/  UIADD3 UR7, UR11, -0x1, URZ ;  /* 0xffffffff0b077890 */ /* 0x000fe2000fffe03f */
[----:B------:R-:W-:Y:S01]  /*15c0*/  LEA.HI R19, R19, R10, RZ, 0x5 ;  /* 0x0000000a13137211 */ /* 0x000fe200078f28ff */
[----:B------:R-:W-:Y:S01]  /*15d0*/  UMOV UR9, 0x400 ;  /* 0x0000040000097882 */ /* 0x000fe20000000000 */
[--C-:B------:R-:W-:Y:S01]  /*15e0*/  SHF.R.S32.HI R16, RZ, 0x2, R11.reuse ;  /* 0x00000002ff107819 */ /* 0x100fe2000001140b */
[----:B------:R-:W-:Y:S01]  /*15f0*/  UISETP.LT.AND UP0, UPT, UR13, 0x1, UPT ;  /* 0x000000010d00788c */ /* 0x000fe2000bf01270 */
[----:B------:R-:W-:Y:S01]  /*1600*/  SHF.R.S32.HI R17, RZ, 0x1f, R11 ;  /* 0x0000001fff117819 */ /* 0x000fe2000001140b */
[----:B------:R-:W-:Y:S01]  /*1610*/  USHF.L.U32 UR22, UR13, 0x1, URZ ;  /* 0x000000010d167899 */ /* 0x000fe2000800063f */
[----:B------:R-:W-:Y:S01]  /*1620*/  SHF.R.S32.HI R19, RZ, 0x5, R19 ;  /* 0x00000005ff137819 */ /* 0x000fe20000011413 */
[----:B------:R-:W-:Y:S01]  /*1630*/  USEL UR10, UR13, 0x1, UP0 ;  /* 0x000000010d0a7887 */ /* 0x000fe20008000000 */
[----:B------:R-:W-:Y:S01]  /*1640*/  LEA.HI R17, R17, R16, RZ, 0x3 ;  /* 0x0000001011117211 */ /* 0x000fe200078f18ff */
[----:B------:R-:W-:Y:S01]  /*1650*/  UISETP.NE.AND UP0, UPT, UR7, URZ, UPT ;  /* 0x0000003f0700728c */ /* 0x000fe2000bf05270 */
[----:B------:R-:W-:Y:S01]  /*1660*/  LOP3.LUT R11, R11, 0xfffffffc, RZ, 0xc0, !PT ;  /* 0xfffffffc0b0b7812 */ /* 0x000fe200078ec0ff */
[----:B------:R-:W-:Y:S01]  /*1670*/  UIADD3 UR10, -UR10, UR13, URZ ;  /* 0x0000000d0a0a7290 */ /* 0x000fe2000fffe13f */
[----:B------:R-:W-:Y:S01]  /*1680*/  LOP3.LUT R17, R17, 0xfffffff8, RZ, 0xc0, !PT ;  /* 0xfffffff811117812 */ /* 0x000fe200078ec0ff */
[----:B------:R-:W-:Y:S01]  /*1690*/  USEL UR16, URZ, 0x1, UP0 ;  /* 0x000000013f107887 */ /* 0x000fe20008000000 */
[----:B------:R-:W-:Y:S01]  /*16a0*/  LOP3.LUT R88, R7, 0x1, RZ, 0xfc, !PT ;  /* 0x0000000107587812 */ /* 0x000fe200078efcff */
[----:B------:R-:W-:-:S02]  /*16b0*/  IMAD.IADD R20, R10, 0x1, -R11 ;  /* 0x000000010a147824 */ /* 0x000fc400078e0a0b */
[----:B------:R-:W-:Y:S02]  /*16c0*/  IMAD.IADD R16, R16, 0x1, -R17 ;  /* 0x0000000110107824 */ /* 0x000fe400078e0a11 */
[----:B------:R-:W-:Y:S01]  /*16d0*/  IMAD.U32 R89, RZ, RZ, UR16 ;  /* 0x00000010ff597e24 */ /* 0x000fe2000f8e00ff */
[----:B0-----:R-:W-:Y:S02]  /*16e0*/  ULEA UR9, UR6, UR9, 0x18 ;  /* 0x0000000906097291 */ /* 0x001fe4000f8ec03f */
[--C-:B------:R-:W-:Y:S01]  /*16f0*/  SHF.R.S32.HI R17, RZ, 0x1f, R16.reuse ;  /* 0x0000001fff117819 */ /* 0x100fe20000011410 */
[----:B------:R-:W-:Y:S01]  /*1700*/  USHF.L.U32 UR6, UR7, 0x3, URZ ;  /* 0x0000000307067899 */ /* 0x000fe2000800063f */
[C-C-:B------:R-:W-:Y:S01]  /*1710*/  IMAD R21, R19.reuse, -0x10, -R16.reuse ;  /* 0xfffffff013157824 */ /* 0x140fe200078e0a10 */
[----:B------:R-:W-:Y:S02]  /*1720*/  UIADD3 UR7, UR9, 0x200, URZ ;  /* 0x0000020009077890 */ /* 0x000fe4000fffe03f */
[----:B------:R-:W-:Y:S01]  /*1730*/  ULOP3.LUT UR6, UR6, 0x8, URZ, 0xc0, !UPT ;  /* 0x0000000806067892 */ /* 0x000fe2000f8ec03f */
[----:B------:R-:W-:Y:S01]  /*1740*/  IMAD.WIDE R10, R19, 0x10, R16 ;  /* 0x00000010130a7825 */ /* 0x000fe200078e0210 */
[----:B------:R-:W-:-:S02]  /*1750*/  UIADD3 UR8, UR9, 0x1c200, URZ ;  /* 0x0001c20009087890 */ /* 0x000fc4000fffe03f */
[----:B------:R-:W-:Y:S02]  /*1760*/  USHF.R.U32.HI UR7, URZ, 0x4, UR7 ;  /* 0x000000043f077899 */ /* 0x000fe40008011607 */
[----:B------:R-:W-:Y:S02]  /*1770*/  USHF.R.U32.HI UR8, URZ, 0x4, UR8 ;  /* 0x000000043f087899 */ /* 0x000fe40008011608 */
[----:B------:R-:W-:Y:S02]  /*1780*/  ULOP3.LUT UR24, UR6, 0x8, URZ, 0x3c, !UPT ;  /* 0x0000000806187892 */ /* 0x000fe4000f8e3c3f */
[----:B------:R-:W-:Y:S02]  /*1790*/  ULOP3.LUT UR12, UR6, 0x18, URZ, 0x3c, !UPT ;  /* 0x00000018060c7892 */ /* 0x000fe4000f8e3c3f */
[----:B------:R-:W-:Y:S01]  /*17a0*/  UIADD3 UR23, UR9, 0xf0, URZ ;  /* 0x000000f009177890 */ /* 0x000fe2000fffe03f */
[----:B------:R-:W-:Y:S01]  /*17b0*/  ULDC UR6, c[0x0][0x284] ;  /* 0x0000a10000067ab9 */ /* 0x000fe20000000800 */
[----:B------:R-:W-:Y:S01]  /*17c0*/  ULOP3.LUT UR7, UR7, 0x3fff, URZ, 0xc0, !UPT ;  /* 0x00003fff07077892 */ /* 0x000fe2000f8ec03f */
[----:B------:R-:W-:Y:S01]  /*17d0*/  VIADD R21, R21, UR6 ;  /* 0x0000000615157c36 */ /* 0x000fe20008000000 */
[----:B------:R-:W-:-:S02]  /*17e0*/  ULOP3.LUT UR8, UR8, 0x3fff, URZ, 0xc0, !UPT ;  /* 0x00003fff08087892 */ /* 0x000fc4000f8ec03f */
[----:B------:R-:W-:Y:S02]  /*17f0*/  ULEA UR11, UR11, UR23, 0x3 ;  /* 0x000000170b0b7291 */ /* 0x000fe4000f8e183f */
[----:B------:R-:W-:Y:S02]  /*1800*/  ULOP3.LUT UR14, UR7, 0x10000, URZ, 0xfc, !UPT ;  /* 0x00010000070e7892 */ /* 0x000fe4000f8efc3f */
[----:B------:R-:W-:-:S12]  /*1810*/  ULOP3.LUT UR15, UR8, 0x10000, URZ, 0xfc, !UPT ;  /* 0x00010000080f7892 */ /* 0x000fd8000f8efc3f */
.L_x_112:
[----:B------:R-:W-:Y:S01]  /*1820*/  SHF.L.U32 R16, R89, 0x1f, RZ ;  /* 0x0000001f59107819 */ /* 0x000fe200000006ff */
[----:B------:R-:W0:Y:S01]  /*1830*/  LDC R17, c[0x0][0x28c] ;  /* 0x0000a300ff117b82 */ /* 0x000e220000000800 */
[----:B------:R-:W-:Y:S01]  /*1840*/  UMOV UR6, URZ ;  /* 0x0000003f00067c82 */ /* 0x000fe20008000000 */
[----:B------:R-:W-:Y:S01]  /*1850*/  UMOV UR25, UR5 ;  /* 0x0000000500197c82 */ /* 0x000fe20008000000 */
[----:B-1----:R-:W1:Y:S01]  /*1860*/  SYNCS.PHASECHK.TRANS64.TRYWAIT P0, [UR11+-0x8], R16 ;  /* 0xfffff810ff0075a7 */ /* 0x002e62000800014b */
[----:B0-----:R-:W-:Y:S01]  /*1870*/  ISETP.GE.AND P1, PT, R17, 0x1, PT ;  /* 0x000000011100780c */ /* 0x001fe20003f26270 */
[----:B-1234-:R-:W-:-:S12]  /*1880*/  @!P0 BRA `(.L_x_20) ;  /* 0x0000005400e08947 */ /* 0x01efd80003800000 */
.L_x_144:
[----:B------:R-:W-:Y:S01]  /*1890*/  UMOV UR7, URZ ;  /* 0x0000003f00077c82 */ /* 0x000fe20008000000 */
[----:B------:R-:W-:Y:S01]  /*18a0*/  UMOV UR8, URZ ;  /* 0x0000003f00087c82 */ /* 0x000fe20008000000 */
[----:B------:R-:W-:Y:S02]  /*18b0*/  CS2R R56, SRZ ;  /* 0x0000000000387805 */ /* 0x000fe4000001ff00 */
[----:B------:R-:W-:Y:S02]  /*18c0*/  CS2R R58, SRZ ;  /* 0x00000000003a7805 */ /* 0x000fe4000001ff00 */
[----:B------:R-:W-:Y:S02]  /*18d0*/  CS2R R60, SRZ ;  /* 0x00000000003c7805 */ /* 0x000fe4000001ff00 */
[----:B------:R-:W-:Y:S02]  /*18e0*/  CS2R R62, SRZ ;  /* 0x00000000003e7805 */ /* 0x000fe4000001ff00 */
[----:B------:R-:W-:-:S02]  /*18f0*/  CS2R R64, SRZ ;  /* 0x0000000000407805 */ /* 0x000fc4000001ff00 */
[----:B------:R-:W-:Y:S02]  /*1900*/  CS2R R66, SRZ ;  /* 0x0000000000427805 */ /* 0x000fe4000001ff00 */
        /* <DEDUP_REMOVED lines=9> */
[----:B------:R-:W-:Y:S01]  /*19a0*/  CS2R R86, SRZ ;  /* 0x0000000000567805 */ /* 0x000fe2000001ff00 */
[----:B------:R-:W-:Y:S01]  /*19b0*/  IMAD.U32 R22, RZ, RZ, UR4 ;  /* 0x00000004ff167e24 */ /* 0x000fe2000f8e00ff */
        /* <DEDUP_REMOVED lines=15> */
[----:B------:R-:W-:Y:S01]  /*1ab0*/  CS2R R54, SRZ ;  /* 0x0000000000367805 */ /* 0x000fe2000001ff00 */
[----:B------:R-:W-:Y:S06]  /*1ac0*/  @!P1 BRA `(.L_x_21) ;  /* 0x0000000400889947 */ /* 0x000fec0003800000 */
[----:B------:R-:W-:-:S13]  /*1ad0*/  ISETP.NE.AND P1, PT, R88, 0x3, PT ;  /* 0x000000035800780c */ /* 0x000fda0003f25270 */
[----:B------:R-:W-:Y:S05]  /*1ae0*/  @!P1 BRA `(.L_x_22) ;  /* 0x0000000000049947 */ /* 0x000fea0003800000 */
[----:B------:R-:W-:Y:S01]  /*1af0*/  BPT.TRAP 0x1 ;  /* 0x000000040000795c */ /* 0x000fe20000300000 */
.L_x_22:
[----:B------:R-:W-:Y:S01]  /*1b00*/  ULEA UR6, UR5, UR9, 0x3 ;  /* 0x0000000905067291 */ /* 0x000fe2000f8e183f */
[----:B0-----:R-:W-:-:S05]  /*1b10*/  IMAD.U32 R16, RZ, RZ, UR4 ;  /* 0x00000004ff107e24 */ /* 0x001fca000f8e00ff */
[----:B------:R-:W-:-:S04]  /*1b20*/  SHF.L.U32 R16, R16, 0x1f, RZ ;  /* 0x0000001f10107819 */ /* 0x000fc800000006ff */
[----:B------:R0:W1:Y:S01]  /*1b30*/  SYNCS.PHASECHK.TRANS64.TRYWAIT P0, [UR6], R16 ;  /* 0x00000010ff0075a7 */ /* 0x0000620008000146 */
[----:B------:R-:W-:Y:S05]  /*1b40*/  @!P1 BRA `(.L_x_23) ;  /* 0x0000000000049947 */ /* 0x000fea0003800000 */
[----:B------:R-:W-:Y:S01]  /*1b50*/  BPT.TRAP 0x1 ;  /* 0x000000040000795c */ /* 0x000fe20000300000 */
.L_x_23:
[----:B-1----:R-:W-:Y:S05]  /*1b60*/  @P0 BRA `(.L_x_24) ;  /* 0x0000000000080947 */ /* 0x002fea0003800000 */
[----:B------:R-:W1:Y:S02]  /*1b70*/  SYNCS.PHASECHK.TRANS64.TRYWAIT P0, [UR6], R16 ;  /* 0x00000010ff0075a7 */ /* 0x000e640008000146 */
[----:B-1----:R-:W-:Y:S05]  /*1b80*/  @!P0 BRA `(.L_x_25) ;  /* 0x0000005400388947 */ /* 0x002fea0003800000 */
.L_x_24:
[----:B------:R-:W-:Y:S01]  /*1b90*/  ULEA UR6, UR5, UR14, 0x9 ;  /* 0x0000000e05067291 */ /* 0x000fe2000f8e483f */
[----:B------:R-:W-:Y:S01]  /*1ba0*/  WARPGROUP.ARRIVE ;  /* 0x00000000000079c5 */ /* 0x000fe20000000000 */
[----:B------:R-:W-:Y:S01]  /*1bb0*/  ULEA UR7, UR5, UR15, 0x9 ;  /* 0x0000000f05077291 */ /* 0x000fe2000f8e483f */
[----:B------:R-:W-:Y:S01]  /*1bc0*/  CS2R R56, SRZ ;  /* 0x0000000000387805 */ /* 0x000fe2000001ff00 */
[----:B------:R-:W-:Y:S01]  /*1bd0*/  UMOV UR17, 0x40000040 ;  /* 0x4000004000117882 */ /* 0x000fe20000000000 */
[----:B------:R-:W-:Y:S01]  /*1be0*/  UMOV UR19, 0x40000040 ;  /* 0x4000004000137882 */ /* 0x000fe20000000000 */
[----:B------:R-:W-:Y:S01]  /*1bf0*/  CS2R R58, SRZ ;  /* 0x00000000003a7805 */ /* 0x000fe2000001ff00 */
[----:B------:R-:W-:Y:S01]  /*1c00*/  UMOV UR16, UR6 ;  /* 0x0000000600107c82 */ /* 0x000fe20008000000 */
[----:B------:R-:W-:Y:S01]  /*1c10*/  CS2R R60, SRZ ;  /* 0x00000000003c7805 */ /* 0x000fe2000001ff00 */
[----:B------:R-:W-:Y:S01]  /*1c20*/  UMOV UR18, UR7 ;  /* 0x0000000700127c82 */ /* 0x000fe20008000000 */
[----:B------:R-:W-:Y:S01]  /*1c30*/  CS2R R62, SRZ ;  /* 0x00000000003e7805 */ /* 0x000fe2000001ff00 */
[----:B------:R-:W-:Y:S01]  /*1c40*/  QGMMA.64x64x32.F32.E4M3.E4M3 R24, gdesc[UR16], RZ, !UPT ;  /* 0x00e00000101879f3 */ /* 0x000fe2000c7008ff */
[----:B------:R-:W-:Y:S01]  /*1c50*/  UIADD3 UR16, UR6, 0x2, URZ ;  /* 0x0000000206107890 */ /* 0x000fe2000fffe03f */
[----:B------:R-:W-:Y:S01]  /*1c60*/  CS2R R64, SRZ ;  /* 0x0000000000407805 */ /* 0x000fe2000001ff00 */
[----:B------:R-:W-:Y:S01]  /*1c70*/  UIADD3 UR18, UR7, 0x2, URZ ;  /* 0x0000000207127890 */ /* 0x000fe2000fffe03f */
[----:B------:R-:W-:Y:S01]  /*1c80*/  CS2R R66, SRZ ;  /* 0x0000000000427805 */ /* 0x000fe2000001ff00 */
[----:B------:R-:W-:Y:S01]  /*1c90*/  UMOV UR17, 0x40000040 ;  /* 0x4000004000117882 */ /* 0x000fe20000000000 */
[----:B------:R-:W-:Y:S01]  /*1ca0*/  UMOV UR19, 0x40000040 ;  /* 0x4000004000137882 */ /* 0x000fe20000000000 */
        /* <DEDUP_REMOVED lines=10> */
[----:B------:R-:W-:Y:S01]  /*1d50*/  QGMMA.64x64x32.F32.E4M3.E4M3 R24, gdesc[UR16], R24 ;  /* 0x00e00000101879f3 */ /* 0x000fe20008700818 */
[----:B------:R-:W-:Y:S02]  /*1d60*/  UIADD3 UR16, UR6, 0x4, URZ ;  /* 0x0000000406107890 */ /* 0x000fe4000fffe03f */
[----:B------:R-:W-:Y:S01]  /*1d70*/  UIADD3 UR18, UR7, 0x4, URZ ;  /* 0x0000000407127890 */ /* 0x000fe2000fffe03f */
[----:B------:R-:W-:Y:S01]  /*1d80*/  UMOV UR17, 0x40000040 ;  /* 0x4000004000117882 */ /* 0x000fe20000000000 */
[----:B------:R-:W-:-:S07]  /*1d90*/  UMOV UR19, 0x40000040 ;  /* 0x4000004000137882 */ /* 0x000fce0000000000 */
[----:B------:R-:W-:Y:S01]  /*1da0*/  QGMMA.64x64x32.F32.E4M3.E4M3 R24, gdesc[UR16], R24 ;  /* 0x00e00000101879f3 */ /* 0x000fe20008700818 */
[----:B------:R-:W-:Y:S02]  /*1db0*/  UIADD3 UR18, UR7, 0x6, URZ ;  /* 0x0000000607127890 */ /* 0x000fe4000fffe03f */
[----:B------:R-:W-:Y:S01]  /*1dc0*/  UIADD3 UR16, UR6, 0x6, URZ ;  /* 0x0000000606107890 */ /* 0x000fe2000fffe03f */
[----:B------:R-:W-:Y:S01]  /*1dd0*/  ULDC UR7, c[0x0][0x50c] ;  /* 0x0001430000077ab9 */ /* 0x000fe20000000800 */
[----:B------:R-:W-:Y:S01]  /*1de0*/  UMOV UR17, 0x40000040 ;  /* 0x4000004000117882 */ /* 0x000fe20000000000 */
[----:B------:R-:W-:Y:S01]  /*1df0*/  UISETP.NE.AND UP0, UPT, UR7, 0x4, UPT ;  /* 0x000000040700788c */ /* 0x000fe2000bf05270 */
[----:B------:R-:W-:Y:S01]  /*1e00*/  UMOV UR19, 0x40000040 ;  /* 0x4000004000137882 */ /* 0x000fe20000000000 */
[----:B------:R-:W-:Y:S02]  /*1e10*/  UMOV UR6, 0x4 ;  /* 0x0000000400067882 */ /* 0x000fe40000000000 */
[----:B------:R-:W-:-:S06]  /*1e20*/  USEL UR7, URZ, 0x1, UP0 ;  /* 0x000000013f077887 */ /* 0x000fcc0008000000 */
[----:B------:R-:W-:Y:S01]  /*1e30*/  ISETP.NE.AND P0, PT, RZ, UR7, PT ;  /* 0x00000007ff007c0c */ /* 0x000fe2000bf05270 */
[----:B------:R-:W-:-:S12]  /*1e40*/  QGMMA.64x64x32.F32.E4M3.E4M3 R24, gdesc[UR16], R24, gsb0 ;  /* 0x00e00000101879f3 */ /* 0x000fd80008000818 */
[----:B------:R-:W-:Y:S05]  /*1e50*/  @!P0 BRA `(.L_x_26) ;  /* 0x0000000000888947 */ /* 0x000fea0003800000 */
[----:B------:R-:W-:Y:S02]  /*1e60*/  WARPGROUP.DEPBAR.LE gsb0, 0x0 ;  /* 0x00008000000079c5 */ /* 0x000fe40000010000 */
[----:B------:R-:W-:-:S01]  /*1e70*/  FADD R87, RZ, R24 ;  /* 0x00000018ff577221 */ /* 0x000fc20000000000 */
[----:B------:R-:W-:Y:S01]  /*1e80*/  FADD R86, RZ, R25 ;  /* 0x00000019ff567221 */ /* 0x000fe20000000000 */
        /* <DEDUP_REMOVED lines=30> */
[----:B------:R-:W-:-:S06]  /*2070*/  UMOV UR6, URZ ;  /* 0x0000003f00067c82 */ /* 0x000fcc0008000000 */
.L_x_26:
[----:B------:R-:W-:-:S04]  /*2080*/  UIADD3 UR25, UR5, 0x1, URZ ;  /* 0x0000000105197890 */ /* 0x000fc8000fffe03f */
[----:B------:R-:W-:-:S04]  /*2090*/  UISETP.NE.AND UP0, UPT, UR25, 0xe, UPT ;  /* 0x0000000e1900788c */ /* 0x000fc8000bf05270 */
[----:B------:R-:W-:Y:S02]  /*20a0*/  USEL UR8, URZ, 0x1, UP0 ;  /* 0x000000013f087887 */ /* 0x000fe40008000000 */
[----:B------:R-:W-:Y:S02]  /*20b0*/  USEL UR25, UR25, URZ, UP0 ;  /* 0x0000003f19197287 */ /* 0x000fe40008000000 */
[----:B------:R-:W-:-:S06]  /*20c0*/  ULOP3.LUT UR8, UR4, UR8, URZ, 0x3c, !UPT ;  /* 0x0000000804087292 */ /* 0x000fcc000f8e3c3f */
[----:B------:R-:W-:Y:S01]  /*20d0*/  IMAD.U32 R22, RZ, RZ, UR8 ;  /* 0x00000008ff167e24 */ /* 0x000fe2000f8e00ff */
[----:B------:R-:W-:-:S06]  /*20e0*/  UMOV UR8, 0x1 ;  /* 0x0000000100087882 */ /* 0x000fcc0000000000 */
.L_x_21:
[----:B------:R-:W-:-:S06]  /*20f0*/  UISETP.GE.AND UP0, UPT, UR10, 0x1, UPT ;  /* 0x000000010a00788c */ /* 0x000fcc000bf06270 */
[----:B------:R-:W-:-:S13]  /*2100*/  PLOP3.LUT P0, PT, PT, PT, UP0, 0x80, 0x0 ;  /* 0x000000000000781c */ /* 0x000fda0003f0f008 */
[----:B------:R-:W-:Y:S05]  /*2110*/  @!P0 BRA `(.L_x_27) ;  /* 0x0000000400988947 */ /* 0x000fea0003800000 */
[----:B01----:R-:W-:Y:S01]  /*2120*/  IMAD.U32 R16, RZ, RZ, UR10 ;  /* 0x0000000aff107e24 */ /* 0x003fe2000f8e00ff */
[----:B------:R-:W-:Y:S01]  /*2130*/  ULDC UR26, c[0x0][0x50c] ;  /* 0x00014300001a7ab9 */ /* 0x000fe20000000800 */
[----:B------:R-:W-:-:S07]  /*2140*/  IMAD.U32 R17, RZ, RZ, UR5 ;  /* 0x00000005ff117e24 */ /* 0x000fce000f8e00ff */
.L_x_35:
[----:B------:R-:W-:-:S13]  /*2150*/  ISETP.NE.AND P1, PT, R88, 0x3, PT ;  /* 0x000000035800780c */ /* 0x000fda0003f25270 */
[----:B------:R-:W-:Y:S05]  /*2160*/  @!P1 BRA `(.L_x_28) ;  /* 0x0000000000049947 */ /* 0x000fea0003800000 */
[----:B------:R-:W-:Y:S01]  /*2170*/  BPT.TRAP 0x1 ;  /* 0x000000040000795c */ /* 0x000fe20000300000 */
.L_x_28:
[----:B------:R-:W-:Y:S01]  /*2180*/  ULEA UR16, UR25, UR9, 0x3 ;  /* 0x0000000919107291 */ /* 0x000fe2000f8e183f */
[----:B------:R-:W-:-:S08]  /*2190*/  SHF.L.U32 R18, R22, 0x1f, RZ ;  /* 0x0000001f16127819 */ /* 0x000fd000000006ff */
[----:B------:R0:W1:Y:S01]  /*21a0*/  SYNCS.PHASECHK.TRANS64.TRYWAIT P0, [UR16], R18 ;  /* 0x00000012ff0075a7 */ /* 0x0000620008000150 */
[----:B------:R-:W-:Y:S05]  /*21b0*/  @!P1 BRA `(.L_x_29) ;  /* 0x0000000000049947 */ /* 0x000fea0003800000 */
[----:B------:R-:W-:Y:S01]  /*21c0*/  BPT.TRAP 0x1 ;  /* 0x000000040000795c */ /* 0x000fe20000300000 */
.L_x_29:
[----:B-1----:R-:W-:Y:S05]  /*21d0*/  @P0 BRA `(.L_x_30) ;  /* 0x0000000000080947 */ /* 0x002fea0003800000 */
[----:B------:R-:W1:Y:S02]  /*21e0*/  SYNCS.PHASECHK.TRANS64.TRYWAIT P0, [UR16], R18 ;  /* 0x00000012ff0075a7 */ /* 0x000e640008000150 */
[----:B-1----:R-:W-:Y:S05]  /*21f0*/  @!P0 BRA `(.L_x_31) ;  /* 0x0000004c00b48947 */ /* 0x002fea0003800000 */
.L_x_30:
[----:B------:R-:W-:Y:S01]  /*2200*/  UISETP.NE.AND UP0, UPT, UR7, URZ, UPT ;  /* 0x0000003f0700728c */ /* 0x000fe2000bf05270 */
[----:B------:R-:W-:Y:S01]  /*2210*/  WARPGROUP.ARRIVE ;  /* 0x00000000000079c5 */ /* 0x000fe20000000000 */
[----:B------:R-:W-:Y:S02]  /*2220*/  ULEA UR7, UR25, UR14, 0x9 ;  /* 0x0000000e19077291 */ /* 0x000fe4000f8e483f */
[----:B------:R-:W-:Y:S01]  /*2230*/  USEL UR8, UR8, URZ, !UP0 ;  /* 0x0000003f08087287 */ /* 0x000fe2000c000000 */
[----:B------:R-:W-:Y:S01]  /*2240*/  UMOV UR17, 0x40000040 ;  /* 0x4000004000117882 */ /* 0x000fe20000000000 */
[----:B------:R-:W-:Y:S02]  /*2250*/  UMOV UR19, 0x40000040 ;  /* 0x4000004000137882 */ /* 0x000fe40000000000 */
[----:B------:R-:W-:Y:S02]  /*2260*/  UISETP.NE.U32.AND UP0, UPT, UR8, URZ, UPT ;  /* 0x0000003f0800728c */ /* 0x000fe4000bf05070 */
[----:B------:R-:W-:Y:S01]  /*2270*/  ULEA UR8, UR25, UR15, 0x9 ;  /* 0x0000000f19087291 */ /* 0x000fe2000f8e483f */
[----:B------:R-:W-:Y:S01]  /*2280*/  UMOV UR16, UR7 ;  /* 0x0000000700107c82 */ /* 0x000fe20008000000 */
[----:B------:R-:W-:-:S05]  /*2290*/  UIADD3 UR6, UR6, 0x4, URZ ;  /* 0x0000000406067890 */ /* 0x000fca000fffe03f */
[----:B------:R-:W-:Y:S02]  /*22a0*/  UMOV UR18, UR8 ;  /* 0x0000000800127c82 */ /* 0x000fe40008000000 */
[----:B------:R-:W-:Y:S01]  /*22b0*/  QGMMA.64x64x32.F32.E4M3.E4M3 R24, gdesc[UR16], R24, UP0 ;  /* 0x00e00000101879f3 */ /* 0x000fe2000bf00818 */
[----:B------:R-:W-:Y:S02]  /*22c0*/  UIADD3 UR16, UR7, 0x2, URZ ;  /* 0x0000000207107890 */ /* 0x000fe4000fffe03f */
[----:B------:R-:W-:Y:S01]  /*22d0*/  UIADD3 UR18, UR8, 0x2, URZ ;  /* 0x0000000208127890 */ /* 0x000fe2000fffe03f */
[----:B------:R-:W-:Y:S01]  /*22e0*/  UMOV UR17, 0x40000040 ;  /* 0x4000004000117882 */ /* 0x000fe20000000000 */
[----:B------:R-:W-:Y:S01]  /*22f0*/  UMOV UR19, 0x40000040 ;  /* 0x4000004000137882 */ /* 0x000fe20000000000 */
[----:B------:R-:W-:-:S06]  /*2300*/  UISETP.NE.AND UP0, UPT, UR6, UR26, UPT ;  /* 0x0000001a0600728c */ /* 0x000fcc000bf05270 */
        /* <DEDUP_REMOVED lines=8> */
[----:B------:R-:W-:Y:S01]  /*2390*/  UMOV UR17, 0x40000040 ;  /* 0x4000004000117882 */ /* 0x000fe20000000000 */
[----:B------:R-:W-:Y:S01]  /*23a0*/  UMOV UR19, 0x40000040 ;  /* 0x4000004000137882 */ /* 0x000fe20000000000 */
[----:B------:R-:W-:-:S06]  /*23b0*/  USEL UR7, URZ, 0x1, UP0 ;  /* 0x000000013f077887 */ /* 0x000fcc0008000000 */
[----:B------:R-:W-:Y:S01]  /*23c0*/  ISETP.NE.AND P0, PT, RZ, UR7, PT ;  /* 0x00000007ff007c0c */ /* 0x000fe2000bf05270 */
[----:B------:R-:W-:Y:S03]  /*23d0*/  QGMMA.64x64x32.F32.E4M3.E4M3 R24, gdesc[UR16], R24, gsb0 ;  /* 0x00e00000101879f3 */ /* 0x000fe60008000818 */
[----:B------:R-:W-:-:S09]  /*23e0*/  WARPGROUP.DEPBAR.LE gsb0, 0x1 ;  /* 0x00008000000079c5 */ /* 0x000fd20000010100 */
[----:B------:R-:W-:Y:S05]  /*23f0*/  @!P0 BRA `(.L_x_32) ;  /* 0x0000000000888947 */ /* 0x000fea0003800000 */
[----:B------:R-:W-:Y:S02]  /*2400*/  WARPGROUP.DEPBAR.LE gsb0, 0x0 ;  /* 0x00008000000079c5 */ /* 0x000fe40000010000 */
[----:B------:R-:W-:-:S01]  /*2410*/  FADD R87, R24, R87 ;  /* 0x0000005718577221 */ /* 0x000fc20000000000 */
[----:B------:R-:W-:Y:S01]  /*2420*/  FADD R86, R25, R86 ;  /* 0x0000005619567221 */ /* 0x000fe20000000000 */
        /* <DEDUP_REMOVED lines=30> */
[----:B------:R-:W-:-:S06]  /*2610*/  UMOV UR6, URZ ;  /* 0x0000003f00067c82 */ /* 0x000fcc0008000000 */
.L_x_32:
[----:B------:R-:W-:Y:S05]  /*2620*/  @!P1 BRA `(.L_x_33) ;  /* 0x0000000000049947 */ /* 0x000fea0003800000 */
[----:B------:R-:W-:Y:S01]  /*2630*/  BPT.TRAP 0x1 ;  /* 0x000000040000795c */ /* 0x000fe20000300000 */
.L_x_33:
[----:B------:R-:W-:-:S13]  /*2640*/  ISETP.NE.AND P0, PT, R13, RZ, PT ;  /* 0x000000ff0d00720c */ /* 0x000fda0003f05270 */
[----:B01----:R-:W-:-:S05]  /*2650*/  @P0 LEA R18, R17, UR9, 0x3 ;  /* 0x0000000911120c11 */ /* 0x003fca000f8e18ff */
[----:B------:R-:W-:-:S05]  /*2660*/  @P0 VIADD R19, R18, 0x70 ;  /* 0x0000007012130836 */ /* 0x000fca0000000000 */
[----:B------:R-:W-:-:S04]  /*2670*/  @P0 PRMT R19, R12, 0x654, R19 ;  /* 0x000006540c130816 */ /* 0x000fc80000000013 */
[----:B------:R0:W-:Y:S01]  /*2680*/  @P0 SYNCS.ARRIVE.TRANS64.RED.A1T0 RZ, [R19+URZ], RZ ;  /* 0x000000ff13ff09a7 */ /* 0x0001e2000810043f */
[----:B------:R-:W-:-:S13]  /*2690*/  ISETP.GT.U32.AND P0, PT, R7, 0x1, PT ;  /* 0x000000010700780c */ /* 0x000fda0003f04070 */
[----:B0-----:R-:W-:Y:S05]  /*26a0*/  @P0 BRA `(.L_x_34) ;  /* 0x0000000000040947 */ /* 0x001fea0003800000 */
[----:B------:R-:W-:Y:S01]  /*26b0*/  BPT.TRAP 0x1 ;  /* 0x000000040000795c */ /* 0x000fe20000300000 */
.L_x_34:
[----:B------:R-:W-:Y:S01]  /*26c0*/  UIADD3 UR25, UR25, 0x1, URZ ;  /* 0x0000000119197890 */ /* 0x000fe2000fffe03f */
[C---:B------:R-:W-:Y:S01]  /*26d0*/  ISETP.GT.AND P1, PT, R16.reuse, 0x1, PT ;  /* 0x000000011000780c */ /* 0x040fe20003f24270 */
[----:B------:R-:W-:Y:S02]  /*26e0*/  VIADD R17, R17, 0x1 ;  /* 0x0000000111117836 */ /* 0x000fe40000000000 */
[----:B------:R-:W-:Y:S01]  /*26f0*/  UISETP.NE.AND UP0, UPT, UR25, 0xe, UPT ;  /* 0x0000000e1900788c */ /* 0x000fe2000bf05270 */
[----:B------:R-:W-:Y:S02]  /*2700*/  VIADD R16, R16, 0xffffffff ;  /* 0xffffffff10107836 */ /* 0x000fe40000000000 */
[C---:B------:R-:W-:Y:S01]  /*2710*/  ISETP.NE.AND P0, PT, R17.reuse, 0xe, PT ;  /* 0x0000000e1100780c */ /* 0x040fe20003f05270 */
[----:B------:R-:W-:Y:S02]  /*2720*/  USEL UR8, URZ, 0x1, UP0 ;  /* 0x000000013f087887 */ /* 0x000fe40008000000 */
[----:B------:R-:W-:Y:S01]  /*2730*/  USEL UR25, UR25, URZ, UP0 ;  /* 0x0000003f19197287 */ /* 0x000fe20008000000 */
[----:B------:R-:W-:-:S03]  /*2740*/  SEL R17, R17, RZ, P0 ;  /* 0x000000ff11117207 */ /* 0x000fc60000000000 */
[----:B------:R-:W-:Y:S01]  /*2750*/  LOP3.LUT R22, R22, UR8, RZ, 0x3c, !PT ;  /* 0x0000000816167c12 */ /* 0x000fe2000f8e3cff */
[----:B------:R-:W-:Y:S01]  /*2760*/  UMOV UR8, 0x1 ;  /* 0x0000000100087882 */ /* 0x000fe20000000000 */
[----:B------:R-:W-:Y:S06]  /*2770*/  @P1 BRA `(.L_x_35) ;  /* 0xfffffff800741947 */ /* 0x000fec000383ffff */
.L_x_27:
[----:B------:R-:W-:Y:S01]  /*2780*/  UISETP.NE.AND UP0, UPT, UR6, URZ, UPT ;  /* 0x0000003f0600728c */ /* 0x000fe2000bf05270 */
[----:B01----:R-:W0:Y:S01]  /*2790*/  LDC R16, c[0x0][0x28c] ;  /* 0x0000a300ff107b82 */ /* 0x003e220000000800 */
[----:B------:R-:W-:Y:S02]  /*27a0*/  IMAD.U32 R17, RZ, RZ, UR24 ;  /* 0x00000018ff117e24 */ /* 0x000fe4000f8e00ff */
[----:B------:R-:W-:-:S06]  /*27b0*/  USEL UR6, URZ, 0x1, !UP0 ;  /* 0x000000013f067887 */ /* 0x000fcc000c000000 */
[----:B------:R-:W-:-:S13]  /*27c0*/  ISETP.NE.AND P0, PT, RZ, UR6, PT ;  /* 0x00000006ff007c0c */ /* 0x000fda000bf05270 */
[----:B------:R-:W-:Y:S05]  /*27d0*/  @!P0 BRA `(.L_x_36) ;  /* 0x0000000000848947 */ /* 0x000fea0003800000 */
[----:B------:R-:W-:Y:S02]  /*27e0*/  WARPGROUP.DEPBAR.LE gsb0, 0x0 ;  /* 0x00008000000079c5 */ /* 0x000fe40000010000 */
[----:B------:R-:W-:Y:S01]  /*27f0*/  FADD R87, R24, R87 ;  /* 0x0000005718577221 */ /* 0x000fe20000000000 */
        /* <DEDUP_REMOVED lines=30> */
[----:B------:R-:W-:-:S07]  /*29e0*/  FADD R56, R56, R55 ;  /* 0x0000003738387221 */ /* 0x000fce0000000000 */
.L_x_36:
[----:B0-----:R-:W-:Y:S01]  /*29f0*/  ISETP.GE.AND P0, PT, R16, 0x1, PT ;  /* 0x000000011000780c */ /* 0x001fe20003f06270 */
[----:B------:R0:W-:Y:S01]  /*2a00*/  SYNCS.ARRIVE.TRANS64.A1T0 RZ, [R17+UR23], RZ ;  /* 0x000000ff11ff79a7 */ /* 0x0001e20008100017 */
[----:B------:R-:W-:-:S11]  /*2a10*/  WARPGROUP.DEPBAR.LE gsb0, 0x0 ;  /* 0x00008000000079c5 */ /* 0x000fd60000010000 */
[----:B------:R-:W-:Y:S05]  /*2a20*/  @!P0 BRA `(.L_x_37) ;  /* 0x0000000000508947 */ /* 0x000fea0003800000 */
[----:B------:R-:W-:-:S13]  /*2a30*/  ISETP.NE.AND P0, PT, R88, 0x3, PT ;  /* 0x000000035800780c */ /* 0x000fda0003f05270 */
[----:B------:R-:W-:Y:S05]  /*2a40*/  @!P0 BRA `(.L_x_38) ;  /* 0x0000000000048947 */ /* 0x000fea0003800000 */
[----:B------:R-:W-:Y:S01]  /*2a50*/  BPT.TRAP 0x1 ;  /* 0x000000040000795c */ /* 0x000fe20000300000 */
.L_x_38:
[----:B------:R-:W-:Y:S01]  /*2a60*/  ISETP.NE.AND P0, PT, R13, RZ, PT ;  /* 0x000000ff0d00720c */ /* 0x000fe20003f05270 */
[----:B------:R-:W-:Y:S01]  /*2a70*/  BSSY B0, `(.L_x_39) ;  /* 0x000000d000007945 */ /* 0x000fe20003800000 */
[----:B------:R-:W-:-:S11]  /*2a80*/  ISETP.GT.U32.AND P1, PT, R7, 0x1, PT ;  /* 0x000000010700780c */ /* 0x000fd60003f24070 */
[----:B------:R-:W-:Y:S05]  /*2a90*/  @!P0 BRA `(.L_x_40) ;  /* 0x0000000000288947 */ /* 0x000fea0003800000 */
[----:B------:R-:W-:-:S04]  /*2aa0*/  UIADD3 UR8, UR10, UR5, URZ ;  /* 0x000000050a087290 */ /* 0x000fc8000fffe03f */
[----:B------:R-:W-:-:S04]  /*2ab0*/  USHF.R.U32.HI UR6, URZ, 0x1, UR8 ;  /* 0x000000013f067899 */ /* 0x000fc80008011608 */
[----:B------:R-:W-:-:S04]  /*2ac0*/  UIMAD.WIDE.U32 UR6, UR6, -0x6db6db6d, URZ ;  /* 0x92492493060678a5 */ /* 0x000fc8000f8e003f */
[----:B------:R-:W-:-:S04]  /*2ad0*/  USHF.R.U32.HI UR6, URZ, 0x2, UR7 ;  /* 0x000000023f067899 */ /* 0x000fc80008011607 */
[----:B------:R-:W-:-:S04]  /*2ae0*/  UIMAD UR8, UR6, -0xe, UR8 ;  /* 0xfffffff2060878a4 */ /* 0x000fc8000f8e0208 */
[----:B------:R-:W-:-:S04]  /*2af0*/  ULEA UR8, UR8, UR9, 0x3 ;  /* 0x0000000908087291 */ /* 0x000fc8000f8e183f */
[----:B------:R-:W-:-:S06]  /*2b00*/  UIADD3 UR8, UR8, 0x70, URZ ;  /* 0x0000007008087890 */ /* 0x000fcc000fffe03f */
[----:B0-----:R-:W-:-:S05]  /*2b10*/  IMAD.U32 R17, RZ, RZ, UR8 ;  /* 0x00000008ff117e24 */ /* 0x001fca000f8e00ff */
[----:B------:R-:W-:-:S04]  /*2b20*/  PRMT R16, R12, 0x654, R17 ;  /* 0x000006540c107816 */ /* 0x000fc80000000011 */
[----:B------:R1:W-:Y:S03]  /*2b30*/  SYNCS.ARRIVE.TRANS64.RED.A1T0 RZ, [R16+URZ], RZ ;  /* 0x000000ff10ff79a7 */ /* 0x0003e6000810043f */
.L_x_40:
[----:B------:R-:W-:Y:S05]  /*2b40*/  BSYNC B0 ;  /* 0x0000000000007941 */ /* 0x000fea0003800000 */
.L_x_39:
[----:B------:R-:W-:Y:S05]  /*2b50*/  @P1 BRA `(.L_x_37) ;  /* 0x0000000000041947 */ /* 0x000fea0003800000 */
[----:B------:R-:W-:Y:S01]  /*2b60*/  BPT.TRAP 0x1 ;  /* 0x000000040000795c */ /* 0x000fe20000300000 */
.L_x_37:
[----:B-1----:R-:W-:Y:S01]  /*2b70*/  SHF.L.U32 R16, R89, 0x1f, RZ ;  /* 0x0000001f59107819 */ /* 0x002fe200000006ff */
[----:B------:R-:W-:Y:S01]  /*2b80*/  UIADD3 UR5, UR22, UR5, URZ ;  /* 0x0000000516057290 */ /* 0x000fe2000fffe03f */
[----:B------:R-:W1:Y:S01]  /*2b90*/  LDC R29, c[0x0][0x288] ;  /* 0x0000a200ff1d7b82 */ /* 0x000e620000000800 */
[----:B------:R-:W-:Y:S01]  /*2ba0*/  UISETP.GE.U32.AND UP1, UPT, UR22, 0xe, UPT ;  /* 0x0000000e1600788c */ /* 0x000fe2000bf26070 */
[----:B------:R-:W-:Y:S01]  /*2bb0*/  IMAD.SHL.U32 R22, R20, 0x2, RZ ;  /* 0x0000000214167824 */ /* 0x000fe200078e00ff */
[----:B------:R-:W-:Y:S02]  /*2bc0*/  UISETP.GT.U32.AND UP0, UPT, UR5, 0xd, UPT ;  /* 0x0000000d0500788c */ /* 0x000fe4000bf04070 */
[----:B------:R-:W-:Y:S02]  /*2bd0*/  USHF.R.U32.HI UR6, URZ, 0x1, UR5 ;  /* 0x000000013f067899 */ /* 0x000fe40008011605 */
[----:B------:R-:W-:Y:S01]  /*2be0*/  UISETP.LT.U32.AND UP0, UPT, UR22, 0xe, UP0 ;  /* 0x0000000e1600788c */ /* 0x000fe20008701070 */
[----:B------:R-:W4:Y:S01]  /*2bf0*/  SYNCS.PHASECHK.TRANS64.TRYWAIT P0, [UR11+0x8], R16 ;  /* 0x00000810ff0075a7 */ /* 0x000f22000800014b */
[----:B------:R-:W-:Y:S01]  /*2c00*/  UIMAD.WIDE.U32 UR6, UR6, -0x6db6db6d, URZ ;  /* 0x92492493060678a5 */ /* 0x000fe2000f8e003f */
[----:B------:R-:W-:Y:S01]  /*2c10*/  SHF.R.S32.HI R23, RZ, 0x1f, R22 ;  /* 0x0000001fff177819 */ /* 0x000fe20000011416 */
[----:B------:R-:W-:-:S02]  /*2c20*/  USEL UR8, URZ, 0x1, !UP0 ;  /* 0x000000013f087887 */ /* 0x000fc4000c000000 */
[----:B------:R-:W-:Y:S02]  /*2c30*/  USHF.R.U32.HI UR6, URZ, 0x2, UR7 ;  /* 0x000000023f067899 */ /* 0x000fe40008011607 */
[----:B------:R-:W-:Y:S02]  /*2c40*/  ULOP3.LUT UR4, UR4, UR8, URZ, 0x3c, !UPT ;  /* 0x0000000804047292 */ /* 0x000fe4000f8e3c3f */
[----:B------:R-:W-:Y:S02]  /*2c50*/  UIMAD UR5, UR6, -0xe, UR5 ;  /* 0xfffffff2060578a4 */ /* 0x000fe4000f8e0205 */
[----:B------:R-:W-:Y:S01]  /*2c60*/  @UP1 ULOP3.LUT UR4, UR4, 0x1, UR6, 0x78, !UPT ;  /* 0x0000000104041892 */ /* 0x000fe2000f8e7806 */
[----:B-1--4-:R-:W-:Y:S11]  /*2c70*/  @!P0 BRA `(.L_x_41) ;  /* 0x00000044002c8947 */ /* 0x012ff60003800000 */
.L_x_145:
[----:B------:R-:W-:Y:S01]  /*2c80*/  IMAD.SHL.U32 R31, R4, 0x40, RZ ;  /* 0x00000040041f7824 */ /* 0x000fe200078e00ff */
[----:B------:R-:W-:Y:S01]  /*2c90*/  ULDC UR8, c[0x0][0x284] ;  /* 0x0000a10000087ab9 */ /* 0x000fe20000000800 */
[----:B------:R-:W-:Y:S01]  /*2ca0*/  IMAD.SHL.U32 R4, R6, 0x40, RZ ;  /* 0x0000004006047824 */ /* 0x000fe200078e00ff */
[----:B------:R-:W-:Y:S01]  /*2cb0*/  SHF.R.S32.HI R30, RZ, 0x1f, R5 ;  /* 0x0000001fff1e7819 */ /* 0x000fe20000011405 */
[----:B------:R-:W-:Y:S01]  /*2cc0*/  ULDC.64 UR6, c[0x0][0x5d0] ;  /* 0x0001740000067ab9 */ /* 0x000fe20000000a00 */
[----:B------:R-:W-:Y:S01]  /*2cd0*/  SHF.R.S32.HI R28, RZ, 0x1f, R31 ;  /* 0x0000001fff1c7819 */ /* 0x000fe2000001141f */
[----:B0-----:R-:W-:Y:S01]  /*2ce0*/  IMAD.WIDE.U32 R16, R5, UR6, R22 ;  /* 0x0000000605107c25 */ /* 0x001fe2000f8e0016 */
[----:B------:R-:W-:-:S03]  /*2cf0*/  ISETP.GE.AND P0, PT, R4, UR8, PT ;  /* 0x0000000804007c0c */ /* 0x000fc6000bf06270 */
[----:B------:R-:W-:Y:S01]  /*2d00*/  IMAD R18, R30, UR6, RZ ;  /* 0x000000061e127c24 */ /* 0x000fe2000f8e02ff */
[C---:B------:R-:W-:Y:S02]  /*2d10*/  ISETP.GE.OR P0, PT, R31.reuse, R29, P0 ;  /* 0x0000001d1f00720c */ /* 0x040fe40000706670 */
[----:B------:R-:W-:Y:S01]  /*2d20*/  IADD3 R16, P1, R31, R16, RZ ;  /* 0x000000101f107210 */ /* 0x000fe20007f3e0ff */
[----:B------:R-:W-:-:S05]  /*2d30*/  IMAD R19, R5, UR7, R18 ;  /* 0x0000000705137c24 */ /* 0x000fca000f8e0212 */
[----:B------:R-:W-:-:S05]  /*2d40*/  IADD3.X R17, R28, R17, R19, P1, !PT ;  /* 0x000000111c117210 */ /* 0x000fca0000ffe413 */
[----:B------:R-:W-:Y:S05]  /*2d50*/  @P0 BRA `(.L_x_42) ;  /* 0x0000002400a80947 */ /* 0x000fea0003800000 */
[----:B------:R-:W0:Y:S01]  /*2d60*/  LDC.64 R24, c[0x0][0x5c8] ;  /* 0x00017200ff187b82 */ /* 0x000e220000000a00 */
[----:B------:R-:W-:Y:S01]  /*2d70*/  IMAD.WIDE R26, R6, 0x40, R10 ;  /* 0x00000040061a7825 */ /* 0x000fe200078e020a */
[----:B------:R-:W-:Y:S01]  /*2d80*/  ULDC.64 UR6, c[0x0][0x5c0] ;  /* 0x0001700000067ab9 */ /* 0x000fe20000000a00 */
[----:B------:R-:W-:Y:S02]  /*2d90*/  BSSY B0, `(.L_x_42) ;  /* 0x0000266000007945 */ /* 0x000fe40003800000 */
[-C--:B0-----:R-:W-:Y:S02]  /*2da0*/  IMAD R6, R27, R24.reuse, RZ ;  /* 0x000000181b067224 */ /* 0x081fe400078e02ff */
[----:B------:R-:W-:-:S04]  /*2db0*/  IMAD.WIDE.U32 R16, R26, R24, R16 ;  /* 0x000000181a107225 */ /* 0x000fc800078e0010 */
[----:B------:R-:W-:Y:S01]  /*2dc0*/  IMAD R19, R26, R25, R6 ;  /* 0x000000191a137224 */ /* 0x000fe200078e0206 */
[----:B------:R-:W-:Y:S02]  /*2dd0*/  LEA R18, P0, R24, R16, 0x3 ;  /* 0x0000001018127211 */ /* 0x000fe400078018ff */
[----:B------:R-:W-:Y:S01]  /*2de0*/  IADD3 R16, P1, R16, UR6, RZ ;  /* 0x0000000610107c10 */ /* 0x000fe2000ff3e0ff */
[----:B------:R-:W-:Y:S01]  /*2df0*/  IMAD.IADD R19, R17, 0x1, R19 ;  /* 0x0000000111137824 */ /* 0x000fe200078e0213 */
[----:B------:R-:W-:-:S04]  /*2e00*/  IADD3 R18, P2, R18, UR6, RZ ;  /* 0x0000000612127c10 */ /* 0x000fc8000ff5e0ff */
[----:B------:R-:W-:Y:S01]  /*2e10*/  LEA.HI.X R6, R24, R19, R25, 0x3, P0 ;  /* 0x0000001318067211 */ /* 0x000fe200000f1c19 */
[----:B------:R-:W-:Y:S01]  /*2e20*/  IMAD R24, R20, -0x2, R29 ;  /* 0xfffffffe14187824 */ /* 0x000fe200078e021d */
[----:B---3-5:R-:W-:Y:S02]  /*2e30*/  FSETP.NEU.AND P0, PT, R15, RZ, PT ;  /* 0x000000ff0f00720b */ /* 0x028fe40003f0d000 */
[----:B------:R-:W-:Y:S01]  /*2e40*/  IADD3.X R17, R19, UR7, RZ, P1, !PT ;  /* 0x0000000713117c10 */ /* 0x000fe20008ffe4ff */
[----:B------:R-:W-:Y:S01]  /*2e50*/  IMAD.IADD R24, R24, 0x1, -R31 ;  /* 0x0000000118187824 */ /* 0x000fe200078e0a1f */
[----:B------:R-:W-:Y:S01]  /*2e60*/  IADD3.X R19, R6, UR7, RZ, P2, !PT ;  /* 0x0000000706137c10 */ /* 0x000fe200097fe4ff */
[----:B------:R-:W-:-:S08]  /*2e70*/  IMAD.IADD R6, R21, 0x1, -R4 ;  /* 0x0000000115067824 */ /* 0x000fd000078e0a04 */
[----:B------:R-:W-:Y:S05]  /*2e80*/  @!P0 BRA `(.L_x_43) ;  /* 0x0000001c00188947 */ /* 0x000fea0003800000 */
[----:B------:R-:W-:Y:S01]  /*2e90*/  ULDC.64 UR6, c[0x0][0x5b8] ;  /* 0x00016e0000067ab9 */ /* 0x000fe20000000a00 */
[----:B------:R-:W-:Y:S01]  /*2ea0*/  ULDC.64 UR16, c[0x0][0x5a8] ;  /* 0x00016a0000107ab9 */ /* 0x000fe20000000a00 */
[----:B------:R-:W-:Y:S01]  /*2eb0*/  IMAD.WIDE.U32 R22, R5, UR6, R22 ;  /* 0x0000000605167c25 */ /* 0x000fe2000f8e0016 */
[----:B------:R-:W-:Y:S03]  /*2ec0*/  BSSY B1, `(.L_x_44) ;  /* 0x0000010000017945 */ /* 0x000fe60003800000 */
[----:B------:R-:W-:Y:S01]  /*2ed0*/  IMAD R4, R30, UR6, RZ ;  /* 0x000000061e047c24 */ /* 0x000fe2000f8e02ff */
[----:B------:R-:W-:-:S03]  /*2ee0*/  IADD3 R22, P0, R31, R22, RZ ;  /* 0x000000161f167210 */ /* 0x000fc60007f1e0ff */
[----:B------:R-:W-:Y:S01]  /*2ef0*/  IMAD R5, R5, UR7, R4 ;  /* 0x0000000705057c24 */ /* 0x000fe2000f8e0204 */
[----:B------:R-:W-:Y:S02]  /*2f00*/  ULDC.64 UR6, c[0x0][0x5b0] ;  /* 0x00016c0000067ab9 */ /* 0x000fe40000000a00 */
[----:B------:R-:W-:Y:S02]  /*2f10*/  IMAD R25, R27, UR6, RZ ;  /* 0x000000061b197c24 */ /* 0x000fe4000f8e02ff */
[----:B------:R-:W-:Y:S02]  /*2f20*/  IADD3.X R23, R28, R23, R5, P0, !PT ;  /* 0x000000171c177210 */ /* 0x000fe400007fe405 */
[----:B------:R-:W-:Y:S01]  /*2f30*/  ISETP.GE.AND P0, PT, R24, 0x1, PT ;  /* 0x000000011800780c */ /* 0x000fe20003f06270 */
[C---:B------:R-:W-:Y:S02]  /*2f40*/  IMAD R25, R26.reuse, UR7, R25 ;  /* 0x000000071a197c24 */ /* 0x040fe4000f8e0219 */
[----:B------:R-:W-:Y:S01]  /*2f50*/  IMAD.WIDE.U32 R4, R26, UR6, R22 ;  /* 0x000000061a047c25 */ /* 0x000fe2000f8e0016 */
[----:B------:R-:W-:-:S02]  /*2f60*/  ISETP.LT.OR P3, PT, R6, 0x1, !P0 ;  /* 0x000000010600780c */ /* 0x000fc40004761670 */
[----:B------:R-:W-:-:S04]  /*2f70*/  IADD3 R4, P1, R4, UR16, RZ ;  /* 0x0000001004047c10 */ /* 0x000fc8000ff3e0ff */
[--C-:B------:R-:W-:Y:S02]  /*2f80*/  IADD3.X R5, R5, UR17, R25.reuse, P1, !PT ;  /* 0x0000001105057c10 */ /* 0x100fe40008ffe419 */
[----:B------:R-:W-:-:S05]  /*2f90*/  PRMT R25, RZ, 0x7610, R25 ;  /* 0x00007610ff197816 */ /* 0x000fca0000000019 */
[----:B------:R-:W-:Y:S05]  /*2fa0*/  @P3 BRA `(.L_x_45) ;  /* 0x0000000000043947 */ /* 0x000fea0003800000 */
[----:B------:R0:W5:Y:S02]  /*2fb0*/  LDG.E.U8 R25, desc[UR20][R4.64] ;  /* 0x0000001404197981 */ /* 0x000164000c1e1100 */
.L_x_45:
[----:B------:R-:W-:Y:S05]  /*2fc0*/  BSYNC B1 ;  /* 0x0000000000017941 */ /* 0x000fea0003800000 */
.L_x_44:
[----:B-----5:R-:W-:Y:S01]  /*2fd0*/  LOP3.LUT R25, R25, 0xff, RZ, 0xc0, !PT ;  /* 0x000000ff19197812 */ /* 0x020fe200078ec0ff */
[----:B------:R-:W-:Y:S01]  /*2fe0*/  BSSY B1, `(.L_x_46) ;  /* 0x000000c000017945 */ /* 0x000fe20003800000 */
[----:B------:R-:W-:Y:S02]  /*2ff0*/  ISETP.GE.AND P1, PT, R24, 0x2, PT ;  /* 0x000000021800780c */ /* 0x000fe40003f26270 */
[----:B------:R-:W-:Y:S02]  /*3000*/  F2FP.F16.E4M3.UNPACK_B R25, R25 ;  /* 0x00000019ff19723e */ /* 0x000fe400020006ff */
[----:B------:R-:W-:-:S03]  /*3010*/  ISETP.LT.OR P2, PT, R6, 0x1, !P1 ;  /* 0x000000010600780c */ /* 0x000fc60004f41670 */
[----:B------:R-:W-:Y:S01]  /*3020*/  HADD2.F32 R28, -RZ, R25.H0_H0 ;  /* 0x20000019ff1c7230 */ /* 0x000fe20000004100 */
[----:B------:R-:W-:-:S04]  /*3030*/  PRMT R25, RZ, 0x7610, R25 ;  /* 0x00007610ff197816 */ /* 0x000fc80000000019 */
[----:B------:R-:W-:-:S04]  /*3040*/  FMUL R28, R28, R15 ;  /* 0x0000000f1c1c7220 */ /* 0x000fc80000400000 */
[----:B--2---:R-:W-:-:S05]  /*3050*/  FFMA R28, R87, R14, R28 ;  /* 0x0000000e571c7223 */ /* 0x004fca000000001c */
[----:B------:R-:W-:-:S05]  /*3060*/  F2FP.SATFINITE.E4M3.F32.PACK_AB_MERGE_C R29, RZ, R28, RZ ;  /* 0x0000001cff1d723e */ /* 0x000fca00048070ff */
[----:B------:R1:W-:Y:S01]  /*3070*/  @!P3 STG.E.U8 desc[UR20][R16.64], R29 ;  /* 0x0000001d1000b986 */ /* 0x0003e2000c101114 */
[----:B------:R-:W-:Y:S05]  /*3080*/  @P2 BRA `(.L_x_47) ;  /* 0x0000000000042947 */ /* 0x000fea0003800000 */
[----:B------:R2:W5:Y:S02]  /*3090*/  LDG.E.U8 R25, desc[UR20][R4.64+0x1] ;  /* 0x0000011404197981 */ /* 0x000564000c1e1100 */
.L_x_47:
[----:B------:R-:W-:Y:S05]  /*30a0*/  BSYNC B1 ;  /* 0x0000000000017941 */ /* 0x000fea0003800000 */
.L_x_46:
[----:B-----5:R-:W-:Y:S01]  /*30b0*/  LOP3.LUT R25, R25, 0xff, RZ, 0xc0, !PT ;  /* 0x000000ff19197812 */ /* 0x020fe200078ec0ff */
[----:B------:R-:W-:Y:S01]  /*30c0*/  BSSY B1, `(.L_x_48) ;  /* 0x0000012000017945 */ /* 0x000fe20003800000 */
[----:B-1----:R-:W-:Y:S02]  /*30d0*/  IADD3 R29, P3, R26, 0x8, RZ ;  /* 0x000000081a1d7810 */ /* 0x002fe40007f7e0ff */
[----:B------:R-:W-:Y:S02]  /*30e0*/  F2FP.F16.E4M3.UNPACK_B R25, R25 ;  /* 0x00000019ff19723e */ /* 0x000fe400020006ff */
[----:B------:R-:W-:Y:S01]  /*30f0*/  ISETP.LT.OR P0, PT, R6, 0x9, !P0 ;  /* 0x000000090600780c */ /* 0x000fe20004701670 */
[----:B------:R-:W-:Y:S02]  /*3100*/  IMAD.X R27, RZ, RZ, R27, P3 ;  /* 0x000000ffff1b7224 */ /* 0x000fe400018e061b */
[----:B------:R-:W-:Y:S02]  /*3110*/  HADD2.F32 R26, -RZ, R25.H0_H0 ;  /* 0x20000019ff1a7230 */ /* 0x000fe40000004100 */
[----:B------:R-:W-:-:S04]  /*3120*/  IMAD.WIDE.U32 R22, R29, UR6, R22 ;  /* 0x000000061d167c25 */ /* 0x000fc8000f8e0016 */
[----:B------:R-:W-:Y:S01]  /*3130*/  FMUL R25, R26, R15 ;  /* 0x0000000f1a197220 */ /* 0x000fe20000400000 */
[----:B------:R-:W-:Y:S01]  /*3140*/  IMAD R26, R27, UR6, RZ ;  /* 0x000000061b1a7c24 */ /* 0x000fe2000f8e02ff */
[----:B------:R-:W-:Y:S02]  /*3150*/  IADD3 R22, P3, R22, UR16, RZ ;  /* 0x0000001016167c10 */ /* 0x000fe4000ff7e0ff */
[----:B------:R-:W-:Y:S01]  /*3160*/  FFMA R25, R86, R14, R25 ;  /* 0x0000000e56197223 */ /* 0x000fe20000000019 */
[----:B------:R-:W-:-:S04]  /*3170*/  IMAD R29, R29, UR7, R26 ;  /* 0x000000071d1d7c24 */ /* 0x000fc8000f8e021a */
[----:B------:R-:W-:Y:S02]  /*3180*/  F2FP.SATFINITE.E4M3.F32.PACK_AB_MERGE_C R27, RZ, R25, RZ ;  /* 0x00000019ff1b723e */ /* 0x000fe400048070ff */
[----:B------:R-:W-:Y:S02]  /*3190*/  IADD3.X R23, R23, UR17, R29, P3, !PT ;  /* 0x0000001117177c10 */ /* 0x000fe40009ffe41d */
[----:B------:R-:W-:Y:S01]  /*31a0*/  PRMT R25, RZ, 0x7610, R25 ;  /* 0x00007610ff197816 */ /* 0x000fe20000000019 */
[----:B------:R1:W-:Y:S01]  /*31b0*/  @!P2 STG.E.U8 desc[UR20][R16.64+0x1], R27 ;  /* 0x0000011b1000a986 */ /* 0x0003e2000c101114 */
[----:B------:R-:W-:Y:S05]  /*31c0*/  @P0 BRA `(.L_x_49) ;  /* 0x0000000000040947 */ /* 0x000fea0003800000 */
[----:B------:R3:W5:Y:S02]  /*31d0*/  LDG.E.U8 R25, desc[UR20][R22.64] ;  /* 0x0000001416197981 */ /* 0x000764000c1e1100 */
.L_x_49:
[----:B------:R-:W-:Y:S05]  /*31e0*/  BSYNC B1 ;  /* 0x0000000000017941 */ /* 0x000fea0003800000 */
.L_x_48:
[----:B-----5:R-:W-:Y:S01]  /*31f0*/  LOP3.LUT R25, R25, 0xff, RZ, 0xc0, !PT ;  /* 0x000000ff19197812 */ /* 0x020fe200078ec0ff */
[----:B------:R-:W-:Y:S01]  /*3200*/  BSSY B1, `(.L_x_50) ;  /* 0x000000b000017945 */ /* 0x000fe20003800000 */
[----:B------:R-:W-:Y:S02]  /*3210*/  ISETP.LT.OR P1, PT, R6, 0x9, !P1 ;  /* 0x000000090600780c */ /* 0x000fe40004f21670 */
[----:B------:R-:W-:-:S05]  /*3220*/  F2FP.F16.E4M3.UNPACK_B R25, R25 ;  /* 0x00000019ff19723e */ /* 0x000fca00020006ff */
[----:B------:R-:W-:Y:S01]  /*3230*/  HADD2.F32 R26, -RZ, R25.H0_H0 ;  /* 0x20000019ff1a7230 */ /* 0x000fe20000004100 */
[----:B------:R-:W-:-:S04]  /*3240*/  PRMT R25, RZ, 0x7610, R25 ;  /* 0x00007610ff197816 */ /* 0x000fc80000000019 */
[----:B------:R-:W-:-:S04]  /*3250*/  FMUL R26, R26, R15 ;  /* 0x0000000f1a1a7220 */ /* 0x000fc80000400000 */
[----:B------:R-:W-:-:S05]  /*3260*/  FFMA R26, R85, R14, R26 ;  /* 0x0000000e551a7223 */ /* 0x000fca000000001a */
[----:B-1----:R-:W-:-:S05]  /*3270*/  F2FP.SATFINITE.E4M3.F32.PACK_AB_MERGE_C R27, RZ, R26, RZ ;  /* 0x0000001aff1b723e */ /* 0x002fca00048070ff */
[----:B------:R1:W-:Y:S01]  /*3280*/  @!P0 STG.E.U8 desc[UR20][R18.64], R27 ;  /* 0x0000001b12008986 */ /* 0x0003e2000c101114 */
[----:B------:R-:W-:Y:S05]  /*3290*/  @P1 BRA `(.L_x_51) ;  /* 0x0000000000041947 */ /* 0x000fea0003800000 */
[----:B------:R4:W5:Y:S02]  /*32a0*/  LDG.E.U8 R25, desc[UR20][R22.64+0x1] ;  /* 0x0000011416197981 */ /* 0x000964000c1e1100 */
.L_x_51:
[----:B------:R-:W-:Y:S05]  /*32b0*/  BSYNC B1 ;  /* 0x0000000000017941 */ /* 0x000fea0003800000 */
.L_x_50:
[----:B-----5:R-:W-:Y:S01]  /*32c0*/  LOP3.LUT R25, R25, 0xff, RZ, 0xc0, !PT ;  /* 0x000000ff19197812 */ /* 0x020fe200078ec0ff */
[----:B------:R-:W-:Y:S01]  /*32d0*/  BSSY B1, `(.L_x_52) ;  /* 0x000000c000017945 */ /* 0x000fe20003800000 */
[----:B------:R-:W-:Y:S02]  /*32e0*/  ISETP.GE.AND P0, PT, R24, 0x9, PT ;  /* 0x000000091800780c */ /* 0x000fe40003f06270 */
[----:B------:R-:W-:Y:S02]  /*32f0*/  F2FP.F16.E4M3.UNPACK_B R25, R25 ;  /* 0x00000019ff19723e */ /* 0x000fe400020006ff */
[----:B------:R-:W-:-:S03]  /*3300*/  ISETP.LT.OR P2, PT, R6, 0x1, !P0 ;  /* 0x000000010600780c */ /* 0x000fc60004741670 */
[----:B------:R-:W-:-:S05]  /*3310*/  HADD2.F32 R26, -RZ, R25.H0_H0 ;  /* 0x20000019ff1a7230 */ /* 0x000fca0000004100 */
[----:B------:R-:W-:-:S04]  /*3320*/  FMUL R25, R26, R15 ;  /* 0x0000000f1a197220 */ /* 0x000fc80000400000 */
[----:B------:R-:W-:-:S05]  /*3330*/  FFMA R25, R84, R14, R25 ;  /* 0x0000000e54197223 */ /* 0x000fca0000000019 */
[----:B-1----:R-:W-:Y:S02]  /*3340*/  F2FP.SATFINITE.E4M3.F32.PACK_AB_MERGE_C R27, RZ, R25, RZ ;  /* 0x00000019ff1b723e */ /* 0x002fe400048070ff */
[----:B------:R-:W-:-:S03]  /*3350*/  PRMT R25, RZ, 0x7610, R25 ;  /* 0x00007610ff197816 */ /* 0x000fc60000000019 */
[----:B------:R1:W-:Y:S01]  /*3360*/  @!P1 STG.E.U8 desc[UR20][R18.64+0x1], R27 ;  /* 0x0000011b12009986 */ /* 0x0003e2000c101114 */
[----:B------:R-:W-:Y:S05]  /*3370*/  @P2 BRA `(.L_x_53) ;  /* 0x0000000000042947 */ /* 0x000fea0003800000 */
[----:B------:R0:W5:Y:S02]  /*3380*/  LDG.E.U8 R25, desc[UR20][R4.64+0x8] ;  /* 0x0000081404197981 */ /* 0x000164000c1e1100 */
.L_x_53:
[----:B------:R-:W-:Y:S05]  /*3390*/  BSYNC B1 ;  /* 0x0000000000017941 */ /* 0x000fea0003800000 */
.L_x_52:
        /* <DEDUP_REMOVED lines=13> */
.L_x_55:
[----:B------:R-:W-:Y:S05]  /*3470*/  BSYNC B1 ;  /* 0x0000000000017941 */ /* 0x000fea0003800000 */
.L_x_54:
[----:B-----5:R-:W-:Y:S01]  /*3480*/  LOP3.LUT R25, R25, 0xff, RZ, 0xc0, !PT ;  /* 0x000000ff19197812 */ /* 0x020fe200078ec0ff */
[----:B------:R-:W-:Y:S01]  /*3490*/  BSSY B1, `(.L_x_56) ;  /* 0x000000b000017945 */ /* 0x000fe20003800000 */
[----:B------:R-:W-:Y:S02]  /*34a0*/  ISETP.LT.OR P0, PT, R6, 0x9, !P0 ;  /* 0x000000090600780c */ /* 0x000fe40004701670 */
[----:B------:R-:W-:-:S05]  /*34b0*/  F2FP.F16.E4M3.UNPACK_B R25, R25 ;  /* 0x00000019ff19723e */ /* 0x000fca00020006ff */
        /* <DEDUP_REMOVED lines=8> */
.L_x_57:
[----:B------:R-:W-:Y:S05]  /*3540*/  BSYNC B1 ;  /* 0x0000000000017941 */ /* 0x000fea0003800000 */
.L_x_56:
        /* <DEDUP_REMOVED lines=12> */
.L_x_59:
[----:B------:R-:W-:Y:S05]  /*3610*/  BSYNC B1 ;  /* 0x0000000000017941 */ /* 0x000fea0003800000 */
.L_x_58:
        /* <DEDUP_REMOVED lines=13> */
.L_x_61:
[----:B------:R-:W-:Y:S05]  /*36f0*/  BSYNC B1 ;  /* 0x0000000000017941 */ /* 0x000fea0003800000 */
.L_x_60:
        /* <DEDUP_REMOVED lines=13> */
.L_x_63:
[----:B------:R-:W-:Y:S05]  /*37d0*/  BSYNC B1 ;  /* 0x0000000000017941 */ /* 0x000fea0003800000 */
.L_x_62:
        /* <DEDUP_REMOVED lines=12> */
.L_x_65:
[----:B------:R-:W-:Y:S05]  /*38a0*/  BSYNC B1 ;  /* 0x0000000000017941 */ /* 0x000fea0003800000 */
.L_x_64:
        /* <DEDUP_REMOVED lines=12> */
.L_x_67:
[----:B------:R-:W-:Y:S05]  /*3970*/  BSYNC B1 ;  /* 0x0000000000017941 */ /* 0x000fea0003800000 */
.L_x_66:
        /* <DEDUP_REMOVED lines=13> */
.L_x_69:
[----:B------:R-:W-:Y:S05]  /*3a50*/  BSYNC B1 ;  /* 0x0000000000017941 */ /* 0x000fea0003800000 */
.L_x_68:
        /* <DEDUP_REMOVED lines=13> */
.L_x_71:
[----:B------:R-:W-:Y:S05]  /*3b30*/  BSYNC B1 ;  /* 0x0000000000017941 */ /* 0x000fea0003800000 */
.L_x_70:
        /* <DEDUP_REMOVED lines=12> */
.L_x_73:
[----:B------:R-:W-:Y:S05]  /*3c00*/  BSYNC B1 ;  /* 0x0000000000017941 */ /* 0x000fea0003800000 */
.L_x_72:
        /* <DEDUP_REMOVED lines=12> */
.L_x_75:
[----:B------:R-:W-:Y:S05]  /*3cd0*/  BSYNC B1 ;  /* 0x0000000000017941 */ /* 0x000fea0003800000 */
.L_x_74:
        /* <DEDUP_REMOVED lines=13> */
.L_x_77:
[----:B------:R-:W-:Y:S05]  /*3db0*/  BSYNC B1 ;  /* 0x0000000000017941 */ /* 0x000fea0003800000 */
.L_x_76:
        /* <DEDUP_REMOVED lines=13> */
.L_x_79:
[----:B------:R-:W-:Y:S05]  /*3e90*/  BSYNC B1 ;  /* 0x0000000000017941 */ /* 0x000fea0003800000 */
.L_x_78:
        /* <DEDUP_REMOVED lines=12> */
.L_x_81:
[----:B------:R-:W-:Y:S05]  /*3f60*/  BSYNC B1 ;  /* 0x0000000000017941 */ /* 0x000fea0003800000 */
.L_x_80:
        /* <DEDUP_REMOVED lines=12> */
.L_x_83:
[----:B------:R-:W-:Y:S05]  /*4030*/  BSYNC B1 ;  /* 0x0000000000017941 */ /* 0x000fea0003800000 */
.L_x_82:
        /* <DEDUP_REMOVED lines=13> */
.L_x_85:
[----:B------:R-:W-:Y:S05]  /*4110*/  BSYNC B1 ;  /* 0x0000000000017941 */ /* 0x000fea0003800000 */
.L_x_84:
        /* <DEDUP_REMOVED lines=13> */
.L_x_87:
[----:B------:R-:W-:Y:S05]  /*41f0*/  BSYNC B1 ;  /* 0x0000000000017941 */ /* 0x000fea0003800000 */
.L_x_86:
        /* <DEDUP_REMOVED lines=12> */
.L_x_89:
[----:B------:R-:W-:Y:S05]  /*42c0*/  BSYNC B1 ;  /* 0x0000000000017941 */ /* 0x000fea0003800000 */
.L_x_88:
        /* <DEDUP_REMOVED lines=12> */
.L_x_91:
[----:B------:R-:W-:Y:S05]  /*4390*/  BSYNC B1 ;  /* 0x0000000000017941 */ /* 0x000fea0003800000 */
.L_x_90:
        /* <DEDUP_REMOVED lines=13> */
.L_x_93:
[----:B------:R-:W-:Y:S05]  /*4470*/  BSYNC B1 ;  /* 0x0000000000017941 */ /* 0x000fea0003800000 */
.L_x_92:
        /* <DEDUP_REMOVED lines=13> */
.L_x_95:
[----:B------:R-:W-:Y:S05]  /*4550*/  BSYNC B1 ;  /* 0x0000000000017941 */ /* 0x000fea0003800000 */
.L_x_94:
        /* <DEDUP_REMOVED lines=12> */
.L_x_97:
[----:B------:R-:W-:Y:S05]  /*4620*/  BSYNC B1 ;  /* 0x0000000000017941 */ /* 0x000fea0003800000 */
.L_x_96:
        /* <DEDUP_REMOVED lines=12> */
.L_x_99:
[----:B------:R-:W-:Y:S05]  /*46f0*/  BSYNC B1 ;  /* 0x0000000000017941 */ /* 0x000fea0003800000 */
.L_x_98:
        /* <DEDUP_REMOVED lines=13> */
.L_x_101:
[----:B------:R-:W-:Y:S05]  /*47d0*/  BSYNC B1 ;  /* 0x0000000000017941 */ /* 0x000fea0003800000 */
.L_x_100:
[----:B-----5:R-:W-:Y:S01]  /*47e0*/  LOP3.LUT R25, R25, 0xff, RZ, 0xc0, !PT ;  /* 0x000000ff19197812 */ /* 0x020fe200078ec0ff */
[----:B------:R-:W-:Y:S01]  /*47f0*/  BSSY B1, `(.L_x_102) ;  /* 0x000000c000017945 */ /* 0x000fe20003800000 */
[----:B------:R-:W-:Y:S02]  /*4800*/  ISETP.GE.AND P1, PT, R24, 0x3a, PT ;  /* 0x0000003a1800780c */ /* 0x000fe40003f26270 */
[----:B------:R-:W-:Y:S02]  /*4810*/  F2FP.F16.E4M3.UNPACK_B R25, R25 ;  /* 0x00000019ff19723e */ /* 0x000fe400020006ff */
[----:B------:R-:W-:Y:S02]  /*4820*/  ISETP.LT.OR P3, PT, R6, 0x1, !P1 ;  /* 0x000000010600780c */ /* 0x000fe40004f61670 */
[----:B------:R-:W-:Y:S01]  /*4830*/  PRMT R24, RZ, 0x7610, R24 ;  /* 0x00007610ff187816 */ /* 0x000fe20000000018 */
[----:B------:R-:W-:-:S05]  /*4840*/  HADD2.F32 R26, -RZ, R25.H0_H0 ;  /* 0x20000019ff1a7230 */ /* 0x000fca0000004100 */
[----:B------:R-:W-:-:S04]  /*4850*/  FMUL R26, R26, R15 ;  /* 0x0000000f1a1a7220 */ /* 0x000fc80000400000 */
[----:B------:R-:W-:-:S05]  /*4860*/  FFMA R26, R59, R14, R26 ;  /* 0x0000000e3b1a7223 */ /* 0x000fca000000001a */
[----:B------:R-:W-:-:S05]  /*4870*/  F2FP.SATFINITE.E4M3.F32.PACK_AB_MERGE_C R25, RZ, R26, RZ ;  /* 0x0000001aff19723e */ /* 0x000fca00048070ff */
[----:B------:R0:W-:Y:S01]  /*4880*/  @!P2 STG.E.U8 desc[UR20][R16.64+0x38], R25 ;  /* 0x000038191000a986 */ /* 0x0001e2000c101114 */
[----:B------:R-:W-:Y:S05]  /*4890*/  @P3 BRA `(.L_x_103) ;  /* 0x0000000000043947 */ /* 0x000fea0003800000 */
[----:B------:R0:W5:Y:S02]  /*48a0*/  LDG.E.U8 R24, desc[UR20][R4.64+0x39] ;  /* 0x0000391404187981 */ /* 0x000164000c1e1100 */
.L_x_103:
[----:B------:R-:W-:Y:S05]  /*48b0*/  BSYNC B1 ;  /* 0x0000000000017941 */ /* 0x000fea0003800000 */
.L_x_102:
[----:B-----5:R-:W-:Y:S01]  /*48c0*/  LOP3.LUT R24, R24, 0xff, RZ, 0xc0, !PT ;  /* 0x000000ff18187812 */ /* 0x020fe200078ec0ff */
[----:B------:R-:W-:Y:S01]  /*48d0*/  BSSY B1, `(.L_x_104) ;  /* 0x000000b000017945 */ /* 0x000fe20003800000 */
[----:B------:R-:W-:Y:S02]  /*48e0*/  ISETP.LT.OR P0, PT, R6, 0x9, !P0 ;  /* 0x000000090600780c */ /* 0x000fe40004701670 */
[----:B------:R-:W-:Y:S02]  /*48f0*/  F2FP.F16.E4M3.UNPACK_B R24, R24 ;  /* 0x00000018ff18723e */ /* 0x000fe400020006ff */
[----:B0-2---:R-:W-:-:S03]  /*4900*/  PRMT R4, RZ, 0x7610, R4 ;  /* 0x00007610ff047816 */ /* 0x005fc60000000004 */
[----:B------:R-:W-:-:S05]  /*4910*/  HADD2.F32 R24, -RZ, R24.H0_H0 ;  /* 0x20000018ff187230 */ /* 0x000fca0000004100 */
[----:B------:R-:W-:-:S04]  /*4920*/  FMUL R5, R24, R15 ;  /* 0x0000000f18057220 */ /* 0x000fc80000400000 */
[----:B------:R-:W-:-:S05]  /*4930*/  FFMA R5, R58, R14, R5 ;  /* 0x0000000e3a057223 */ /* 0x000fca0000000005 */
[----:B------:R-:W-:-:S05]  /*4940*/  F2FP.SATFINITE.E4M3.F32.PACK_AB_MERGE_C R5, RZ, R5, RZ ;  /* 0x00000005ff05723e */ /* 0x000fca00048070ff */
[----:B------:R0:W-:Y:S01]  /*4950*/  @!P3 STG.E.U8 desc[UR20][R16.64+0x39], R5 ;  /* 0x000039051000b986 */ /* 0x0001e2000c101114 */
[----:B------:R-:W-:Y:S05]  /*4960*/  @P0 BRA `(.L_x_105) ;  /* 0x0000000000040947 */ /* 0x000fea0003800000 */
[----:B------:R2:W5:Y:S02]  /*4970*/  LDG.E.U8 R4, desc[UR20][R22.64+0x38] ;  /* 0x0000381416047981 */ /* 0x000564000c1e1100 */
.L_x_105:
[----:B------:R-:W-:Y:S05]  /*4980*/  BSYNC B1 ;  /* 0x0000000000017941 */ /* 0x000fea0003800000 */
.L_x_104:
[----:B-----5:R-:W-:Y:S01]  /*4990*/  LOP3.LUT R4, R4, 0xff, RZ, 0xc0, !PT ;  /* 0x000000ff04047812 */ /* 0x020fe200078ec0ff */
[----:B------:R-:W-:Y:S01]  /*49a0*/  BSSY B1, `(.L_x_106) ;  /* 0x000000b000017945 */ /* 0x000fe20003800000 */
[----:B------:R-:W-:Y:S02]  /*49b0*/  ISETP.LT.OR P1, PT, R6, 0x9, !P1 ;  /* 0x000000090600780c */ /* 0x000fe40004f21670 */
[----:B------:R-:W-:-:S05]  /*49c0*/  F2FP.F16.E4M3.UNPACK_B R4, R4 ;  /* 0x00000004ff04723e */ /* 0x000fca00020006ff */
[----:B------:R-:W-:-:S05]  /*49d0*/  HADD2.F32 R4, -RZ, R4.H0_H0 ;  /* 0x20000004ff047230 */ /* 0x000fca0000004100 */
[----:B------:R-:W-:-:S04]  /*49e0*/  FMUL R4, R4, R15 ;  /* 0x0000000f04047220 */ /* 0x000fc80000400000 */
[----:B------:R-:W-:-:S05]  /*49f0*/  FFMA R4, R57, R14, R4 ;  /* 0x0000000e39047223 */ /* 0x000fca0000000004 */
[----:B0-----:R-:W-:Y:S02]  /*4a00*/  F2FP.SATFINITE.E4M3.F32.PACK_AB_MERGE_C R5, RZ, R4, RZ ;  /* 0x00000004ff05723e */ /* 0x001fe400048070ff */
[----:B------:R-:W-:-:S03]  /*4a10*/  PRMT R4, RZ, 0x7610, R4 ;  /* 0x00007610ff047816 */ /* 0x000fc60000000004 */
[----:B------:R0:W-:Y:S01]  /*4a20*/  @!P0 STG.E.U8 desc[UR20][R18.64+0x38], R5 ;  /* 0x0000380512008986 */ /* 0x0001e2000c101114 */
[----:B------:R-:W-:Y:S05]  /*4a30*/  @P1 BRA `(.L_x_107) ;  /* 0x0000000000041947 */ /* 0x000fea0003800000 */
[----:B------:R0:W5:Y:S02]  /*4a40*/  LDG.E.U8 R4, desc[UR20][R22.64+0x39] ;  /* 0x0000391416047981 */ /* 0x000164000c1e1100 */
.L_x_107:
[----:B------:R-:W-:Y:S05]  /*4a50*/  BSYNC B1 ;  /* 0x0000000000017941 */ /* 0x000fea0003800000 */
.L_x_106:
[----:B------:R-:W-:Y:S05]  /*4a60*/  @P1 BRA `(.L_x_108) ;  /* 0x0000000800601947 */ /* 0x000fea0003800000 */
[----:B-----5:R-:W-:-:S04]  /*4a70*/  LOP3.LUT R4, R4, 0xff, RZ, 0xc0, !PT ;  /* 0x000000ff04047812 */ /* 0x020fc800078ec0ff */
[----:B------:R-:W-:-:S05]  /*4a80*/  F2FP.F16.E4M3.UNPACK_B R4, R4 ;  /* 0x00000004ff04723e */ /* 0x000fca00020006ff */
[----:B------:R-:W-:-:S05]  /*4a90*/  HADD2.F32 R4, -RZ, R4.H0_H0 ;  /* 0x20000004ff047230 */ /* 0x000fca0000004100 */
[----:B0-----:R-:W-:-:S04]  /*4aa0*/  FMUL R5, R4, R15 ;  /* 0x0000000f04057220 */ /* 0x001fc80000400000 */
[----:B------:R-:W-:-:S05]  /*4ab0*/  FFMA R5, R56, R14, R5 ;  /* 0x0000000e38057223 */ /* 0x000fca0000000005 */
[----:B------:R-:W-:-:S05]  /*4ac0*/  F2FP.SATFINITE.E4M3.F32.PACK_AB_MERGE_C R5, RZ, R5, RZ ;  /* 0x00000005ff05723e */ /* 0x000fca00048070ff */
[----:B------:R0:W-:Y:S01]  /*4ad0*/  STG.E.U8 desc[UR20][R18.64+0x39], R5 ;  /* 0x0000390512007986 */ /* 0x0001e2000c101114 */
[----:B------:R-:W-:Y:S05]  /*4ae0*/  BRA `(.L_x_108) ;  /* 0x0000000800407947 */ /* 0x000fea0003800000 */
.L_x_43:
[C---:B------:R-:W-:Y:S01]  /*4af0*/  ISETP.GE.AND P3, PT, R24.reuse, 0x1, PT ;  /* 0x000000011800780c */ /* 0x040fe20003f66270 */
[-C--:B--2---:R-:W-:Y:S01]  /*4b00*/  FMUL R87, R87, R14.reuse ;  /* 0x0000000e57577220 */ /* 0x084fe20000400000 */
[----:B------:R-:W-:Y:S01]  /*4b10*/  ISETP.GE.AND P0, PT, R24, 0x2, PT ;  /* 0x000000021800780c */ /* 0x000fe20003f06270 */
[-C--:B------:R-:W-:Y:S01]  /*4b20*/  FMUL R86, R86, R14.reuse ;  /* 0x0000000e56567220 */ /* 0x080fe20000400000 */
[C---:B------:R-:W-:Y:S01]  /*4b30*/  ISETP.LT.OR P1, PT, R6.reuse, 0x1, !P3 ;  /* 0x000000010600780c */ /* 0x040fe20005f21670 */
[-C--:B------:R-:W-:Y:S01]  /*4b40*/  FMUL R85, R85, R14.reuse ;  /* 0x0000000e55557220 */ /* 0x080fe20000400000 */
[----:B------:R-:W-:Y:S01]  /*4b50*/  ISETP.LT.OR P2, PT, R6, 0x1, !P0 ;  /* 0x000000010600780c */ /* 0x000fe20004741670 */
[-C--:B------:R-:W-:Y:S01]  /*4b60*/  FMUL R84, R84, R14.reuse ;  /* 0x0000000e54547220 */ /* 0x080fe20000400000 */
[----:B------:R-:W-:Y:S01]  /*4b70*/  ISETP.LT.OR P3, PT, R6, 0x9, !P3 ;  /* 0x000000090600780c */ /* 0x000fe20005f61670 */
[-C--:B------:R-:W-:Y:S01]  /*4b80*/  FMUL R83, R83, R14.reuse ;  /* 0x0000000e53537220 */ /* 0x080fe20000400000 */
[----:B------:R-:W-:Y:S01]  /*4b90*/  F2FP.SATFINITE.E4M3.F32.PACK_AB_MERGE_C R87, RZ, R87, RZ ;  /* 0x00000057ff57723e */ /* 0x000fe200048070ff */
[----:B------:R-:W-:Y:S01]  /*4ba0*/  FMUL R82, R82, R14 ;  /* 0x0000000e52527220 */ /* 0x000fe20000400000 */
[----:B------:R-:W-:Y:S01]  /*4bb0*/  F2FP.SATFINITE.E4M3.F32.PACK_AB_MERGE_C R5, RZ, R86, RZ ;  /* 0x00000056ff05723e */ /* 0x000fe200048070ff */
[-C--:B------:R-:W-:Y:S01]  /*4bc0*/  FMUL R81, R81, R14.reuse ;  /* 0x0000000e51517220 */ /* 0x080fe20000400000 */
[----:B------:R-:W-:Y:S01]  /*4bd0*/  F2FP.SATFINITE.E4M3.F32.PACK_AB_MERGE_C R85, RZ, R85, RZ ;  /* 0x00000055ff55723e */ /* 0x000fe200048070ff */
[-C--:B------:R-:W-:Y:S01]  /*4be0*/  FMUL R80, R80, R14.reuse ;  /* 0x0000000e50507220 */ /* 0x080fe20000400000 */
[----:B------:R-:W-:Y:S01]  /*4bf0*/  ISETP.LT.OR P0, PT, R6, 0x9, !P0 ;  /* 0x000000090600780c */ /* 0x000fe20004701670 */
[----:B------:R-:W-:Y:S01]  /*4c00*/  @!P1 STG.E.U8 desc[UR20][R16.64], R87 ;  /* 0x0000005710009986 */ /* 0x000fe2000c101114 */
[C---:B------:R-:W-:Y:S01]  /*4c10*/  ISETP.GE.AND P1, PT, R24.reuse, 0x9, PT ;  /* 0x000000091800780c */ /* 0x040fe20003f26270 */
[-C--:B------:R-:W-:Y:S01]  /*4c20*/  FMUL R79, R79, R14.reuse ;  /* 0x0000000e4f4f7220 */ /* 0x080fe20000400000 */
[----:B------:R-:W-:Y:S01]  /*4c30*/  F2FP.SATFINITE.E4M3.F32.PACK_AB_MERGE_C R83, RZ, R83, RZ ;  /* 0x00000053ff53723e */ /* 0x000fe200048070ff */
[----:B------:R0:W-:Y:S01]  /*4c40*/  @!P2 STG.E.U8 desc[UR20][R16.64+0x1], R5 ;  /* 0x000001051000a986 */ /* 0x0001e2000c101114 */
[----:B------:R-:W-:Y:S01]  /*4c50*/  ISETP.GE.AND P2, PT, R24, 0xa, PT ;  /* 0x0000000a1800780c */ /* 0x000fe20003f46270 */
[----:B------:R-:W-:Y:S01]  /*4c60*/  FMUL R78, R78, R14 ;  /* 0x0000000e4e4e7220 */ /* 0x000fe20000400000 */
[----:B------:R-:W-:Y:S01]  /*4c70*/  F2FP.SATFINITE.E4M3.F32.PACK_AB_MERGE_C R23, RZ, R82, RZ ;  /* 0x00000052ff17723e */ /* 0x000fe200048070ff */
[----:B------:R-:W-:Y:S01]  /*4c80*/  @!P3 STG.E.U8 desc[UR20][R18.64], R85 ;  /* 0x000000551200b986 */ /* 0x000fe2000c101114 */
[----:B------:R-:W-:Y:S01]  /*4c90*/  ISETP.LT.OR P3, PT, R6, 0x1, !P1 ;  /* 0x000000010600780c */ /* 0x000fe20004f61670 */
[-C--:B------:R-:W-:Y:S01]  /*4ca0*/  FMUL R76, R76, R14.reuse ;  /* 0x0000000e4c4c7220 */ /* 0x080fe20000400000 */
[C---:B------:R-:W-:Y:S01]  /*4cb0*/  ISETP.LT.OR P5, PT, R6.reuse, 0x1, !P2 ;  /* 0x000000010600780c */ /* 0x040fe200057a1670 */
[-C--:B------:R-:W-:Y:S01]  /*4cc0*/  FMUL R77, R77, R14.reuse ;  /* 0x0000000e4d4d7220 */ /* 0x080fe20000400000 */
[----:B------:R-:W-:Y:S01]  /*4cd0*/  ISETP.LT.OR P1, PT, R6, 0x9, !P1 ;  /* 0x000000090600780c */ /* 0x000fe20004f21670 */
[-C--:B------:R-:W-:Y:S01]  /*4ce0*/  FMUL R75, R75, R14.reuse ;  /* 0x0000000e4b4b7220 */ /* 0x080fe20000400000 */
[----:B------:R-:W-:Y:S01]  /*4cf0*/  F2FP.SATFINITE.E4M3.F32.PACK_AB_MERGE_C R81, RZ, R81, RZ ;  /* 0x00000051ff51723e */ /* 0x000fe200048070ff */
[----:B------:R-:W-:Y:S01]  /*4d00*/  FMUL R74, R74, R14 ;  /* 0x0000000e4a4a7220 */ /* 0x000fe20000400000 */
[----:B0-----:R-:W-:Y:S01]  /*4d10*/  F2FP.SATFINITE.E4M3.F32.PACK_AB_MERGE_C R5, RZ, R84, RZ ;  /* 0x00000054ff05723e */ /* 0x001fe200048070ff */
[-C--:B------:R-:W-:Y:S01]  /*4d20*/  FMUL R72, R72, R14.reuse ;  /* 0x0000000e48487220 */ /* 0x080fe20000400000 */
[----:B------:R-:W-:Y:S01]  /*4d30*/  ISETP.LT.OR P2, PT, R6, 0x9, !P2 ;  /* 0x000000090600780c */ /* 0x000fe20005741670 */
[----:B------:R-:W-:Y:S01]  /*4d40*/  FMUL R73, R73, R14 ;  /* 0x0000000e49497220 */ /* 0x000fe20000400000 */
[----:B------:R-:W-:Y:S01]  /*4d50*/  F2FP.SATFINITE.E4M3.F32.PACK_AB_MERGE_C R25, RZ, R80, RZ ;  /* 0x00000050ff19723e */ /* 0x000fe200048070ff */
[----:B------:R0:W-:Y:S01]  /*4d60*/  @!P0 STG.E.U8 desc[UR20][R18.64+0x1], R5 ;  /* 0x0000010512008986 */ /* 0x0001e2000c101114 */
[C---:B------:R-:W-:Y:S01]  /*4d70*/  ISETP.GE.AND P0, PT, R24.reuse, 0x11, PT ;  /* 0x000000111800780c */ /* 0x040fe20003f06270 */
[-C--:B------:R-:W-:Y:S01]  /*4d80*/  FMUL R71, R71, R14.reuse ;  /* 0x0000000e47477220 */ /* 0x080fe20000400000 */
[----:B------:R-:W-:Y:S01]  /*4d90*/  F2FP.SATFINITE.E4M3.F32.PACK_AB_MERGE_C R79, RZ, R79, RZ ;  /* 0x0000004fff4f723e */ /* 0x000fe200048070ff */
[----:B------:R-:W-:Y:S01]  /*4da0*/  @!P3 STG.E.U8 desc[UR20][R16.64+0x8], R83 ;  /* 0x000008531000b986 */ /* 0x000fe2000c101114 */
[----:B------:R-:W-:Y:S01]  /*4db0*/  ISETP.GE.AND P3, PT, R24, 0x12, PT ;  /* 0x000000121800780c */ /* 0x000fe20003f66270 */
[-C--:B------:R-:W-:Y:S01]  /*4dc0*/  FMUL R70, R70, R14.reuse ;  /* 0x0000000e46467220 */ /* 0x080fe20000400000 */
[----:B------:R-:W-:Y:S01]  /*4dd0*/  F2FP.SATFINITE.E4M3.F32.PACK_AB_MERGE_C R77, RZ, R77, RZ ;  /* 0x0000004dff4d723e */ /* 0x000fe200048070ff */
[----:B------:R1:W-:Y:S01]  /*4de0*/  @!P5 STG.E.U8 desc[UR20][R16.64+0x9], R23 ;  /* 0x000009171000d986 */ /* 0x0003e2000c101114 */
[C---:B------:R-:W-:Y:S01]  /*4df0*/  ISETP.LT.OR P5, PT, R6.reuse, 0x1, !P3 ;  /* 0x000000010600780c */ /* 0x040fe20005fa1670 */
[-C--:B------:R-:W-:Y:S01]  /*4e00*/  FMUL R69, R69, R14.reuse ;  /* 0x0000000e45457220 */ /* 0x080fe20000400000 */
[C---:B------:R-:W-:Y:S01]  /*4e10*/  ISETP.LT.OR P3, PT, R6.reuse, 0x9, !P3 ;  /* 0x000000090600780c */ /* 0x040fe20005f61670 */
[----:B------:R-:W-:Y:S01]  /*4e20*/  @!P1 STG.E.U8 desc[UR20][R18.64+0x8], R81 ;  /* 0x0000085112009986 */ /* 0x000fe2000c101114 */
[----:B------:R-:W-:Y:S01]  /*4e30*/  ISETP.LT.OR P1, PT, R6, 0x1, !P0 ;  /* 0x000000010600780c */ /* 0x000fe20004721670 */
[----:B------:R-:W-:Y:S01]  /*4e40*/  FMUL R68, R68, R14 ;  /* 0x0000000e44447220 */ /* 0x000fe20000400000 */
[----:B0-----:R-:W-:Y:S01]  /*4e50*/  F2FP.SATFINITE.E4M3.F32.PACK_AB_MERGE_C R5, RZ, R78, RZ ;  /* 0x0000004eff05723e */ /* 0x001fe200048070ff */
[----:B------:R-:W-:Y:S01]  /*4e60*/  @!P2 STG.E.U8 desc[UR20][R18.64+0x9], R25 ;  /* 0x000009191200a986 */ /* 0x000fe2000c101114 */
[----:B------:R-:W-:Y:S01]  /*4e70*/  ISETP.GE.AND P2, PT, R24, 0x19, PT ;  /* 0x000000191800780c */ /* 0x000fe20003f46270 */
[-C--:B------:R-:W-:Y:S01]  /*4e80*/  FMUL R67, R67, R14.reuse ;  /* 0x0000000e43437220 */ /* 0x080fe20000400000 */
[----:B------:R-:W-:Y:S01]  /*4e90*/  ISETP.LT.OR P0, PT, R6, 0x9, !P0 ;  /* 0x000000090600780c */ /* 0x000fe20004701670 */
[----:B------:R-:W-:Y:S01]  /*4ea0*/  FMUL R66, R66, R14 ;  /* 0x0000000e42427220 */ /* 0x000fe20000400000 */
[----:B------:R-:W-:Y:S01]  /*4eb0*/  ISETP.LT.OR P6, PT, R6, 0x1, !P2 ;  /* 0x000000010600780c */ /* 0x000fe200057c1670 */
[----:B------:R0:W-:Y:S01]  /*4ec0*/  @!P5 STG.E.U8 desc[UR20][R16.64+0x11], R5 ;  /* 0x000011051000d986 */ /* 0x0001e2000c101114 */
[----:B-1----:R-:W-:Y:S01]  /*4ed0*/  F2FP.SATFINITE.E4M3.F32.PACK_AB_MERGE_C R23, RZ, R76, RZ ;  /* 0x0000004cff17723e */ /* 0x002fe200048070ff */
[-C--:B------:R-:W-:Y:S01]  /*4ee0*/  FMUL R64, R64, R14.reuse ;  /* 0x0000000e40407220 */ /* 0x080fe20000400000 */
[----:B------:R-:W-:Y:S01]  /*4ef0*/  F2FP.SATFINITE.E4M3.F32.PACK_AB_MERGE_C R75, RZ, R75, RZ ;  /* 0x0000004bff4b723e */ /* 0x000fe200048070ff */
[----:B------:R-:W-:Y:S01]  /*4f00*/  @!P1 STG.E.U8 desc[UR20][R16.64+0x10], R79 ;  /* 0x0000104f10009986 */ /* 0x000fe2000c101114 */
[----:B------:R-:W-:Y:S01]  /*4f10*/  ISETP.GE.AND P1, PT, R24, 0x1a, PT ;  /* 0x0000001a1800780c */ /* 0x000fe20003f26270 */
[-C--:B------:R-:W-:Y:S01]  /*4f20*/  FMUL R65, R65, R14.reuse ;  /* 0x0000000e41417220 */ /* 0x080fe20000400000 */
[C---:B------:R-:W-:Y:S01]  /*4f30*/  ISETP.LT.OR P2, PT, R6.reuse, 0x9, !P2 ;  /* 0x000000090600780c */ /* 0x040fe20005741670 */
[----:B------:R1:W-:Y:S01]  /*4f40*/  @!P3 STG.E.U8 desc[UR20][R18.64+0x11], R23 ;  /* 0x000011171200b986 */ /* 0x0003e2000c101114 */
[C---:B------:R-:W-:Y:S01]  /*4f50*/  ISETP.LT.OR P5, PT, R6.reuse, 0x1, !P1 ;  /* 0x000000010600780c */ /* 0x040fe20004fa1670 */
[----:B------:R-:W-:Y:S01]  /*4f60*/  FMUL R63, R63, R14 ;  /* 0x0000000e3f3f7220 */ /* 0x000fe20000400000 */
[----:B------:R-:W-:Y:S01]  /*4f70*/  ISETP.LT.OR P3, PT, R6, 0x9, !P1 ;  /* 0x000000090600780c */ /* 0x000fe20004f61670 */
[----:B------:R-:W-:Y:S01]  /*4f80*/  @!P0 STG.E.U8 desc[UR20][R18.64+0x10], R77 ;  /* 0x0000104d12008986 */ /* 0x000fe2000c101114 */
[----:B0-----:R-:W-:Y:S01]  /*4f90*/  F2FP.SATFINITE.E4M3.F32.PACK_AB_MERGE_C R5, RZ, R74, RZ ;  /* 0x0000004aff05723e */ /* 0x001fe200048070ff */
[-C--:B------:R-:W-:Y:S01]  /*4fa0*/  FMUL R62, R62, R14.reuse ;  /* 0x0000000e3e3e7220 */ /* 0x080fe20000400000 */
[C---:B------:R-:W-:Y:S01]  /*4fb0*/  ISETP.GE.AND P0, PT, R24.reuse, 0x21, PT ;  /* 0x000000211800780c */ /* 0x040fe20003f06270 */
[----:B------:R-:W-:Y:S01]  /*4fc0*/  @!P6 STG.E.U8 desc[UR20][R16.64+0x18], R75 ;  /* 0x0000184b1000e986 */ /* 0x000fe2000c101114 */
[----:B------:R-:W-:Y:S01]  /*4fd0*/  ISETP.GE.AND P1, PT, R24, 0x22, PT ;  /* 0x000000221800780c */ /* 0x000fe20003f26270 */
[-C--:B------:R-:W-:Y:S01]  /*4fe0*/  FMUL R61, R61, R14.reuse ;  /* 0x0000000e3d3d7220 */ /* 0x080fe20000400000 */
[----:B------:R-:W-:Y:S01]  /*4ff0*/  ISETP.LT.OR P6, PT, R6, 0x1, !P0 ;  /* 0x000000010600780c */ /* 0x000fe200047c1670 */
[----:B------:R-:W-:Y:S01]  /*5000*/  FMUL R60, R60, R14 ;  /* 0x0000000e3c3c7220 */ /* 0x000fe20000400000 */
[----:B-1----:R-:W-:Y:S01]  /*5010*/  F2FP.SATFINITE.E4M3.F32.PACK_AB_MERGE_C R23, RZ, R72, RZ ;  /* 0x00000048ff17723e */ /* 0x002fe200048070ff */
[----:B------:R0:W-:Y:S01]  /*5020*/  @!P5 STG.E.U8 desc[UR20][R16.64+0x19], R5 ;  /* 0x000019051000d986 */ /* 0x0001e2000c101114 */
[----:B------:R-:W-:Y:S01]  /*5030*/  ISETP.LT.OR P5, PT, R6, 0x1, !P1 ;  /* 0x000000010600780c */ /* 0x000fe20004fa1670 */
[-C--:B------:R-:W-:Y:S01]  /*5040*/  FMUL R59, R59, R14.reuse ;  /* 0x0000000e3b3b7220 */ /* 0x080fe20000400000 */
[----:B------:R-:W-:Y:S01]  /*5050*/  F2FP.SATFINITE.E4M3.F32.PACK_AB_MERGE_C R73, RZ, R73, RZ ;  /* 0x00000049ff49723e */ /* 0x000fe200048070ff */
[----:B------:R1:W-:Y:S01]  /*5060*/  @!P3 STG.E.U8 desc[UR20][R18.64+0x19], R23 ;  /* 0x000019171200b986 */ /* 0x0003e2000c101114 */
[----:B------:R-:W-:Y:S01]  /*5070*/  F2FP.SATFINITE.E4M3.F32.PACK_AB_MERGE_C R71, RZ, R71, RZ ;  /* 0x00000047ff47723e */ /* 0x000fe200048070ff */
[----:B------:R-:W-:Y:S01]  /*5080*/  FMUL R58, R58, R14 ;  /* 0x0000000e3a3a7220 */ /* 0x000fe20000400000 */
[----:B------:R-:W-:Y:S01]  /*5090*/  F2FP.SATFINITE.E4M3.F32.PACK_AB_MERGE_C R25, RZ, R70, RZ ;  /* 0x00000046ff19723e */ /* 0x000fe200048070ff */
[----:B------:R-:W-:Y:S01]  /*50a0*/  @!P2 STG.E.U8 desc[UR20][R18.64+0x18], R73 ;  /* 0x000018491200a986 */ /* 0x000fe2000c101114 */
[----:B------:R-:W-:Y:S01]  /*50b0*/  ISETP.LT.OR P3, PT, R6, 0x9, !P1 ;  /* 0x000000090600780c */ /* 0x000fe20004f61670 */
[-C--:B------:R-:W-:Y:S01]  /*50c0*/  FMUL R57, R57, R14.reuse ;  /* 0x0000000e39397220 */ /* 0x080fe20000400000 */
[----:B------:R-:W-:Y:S01]  /*50d0*/  ISETP.GE.AND P2, PT, R24, 0x29, PT ;  /* 0x000000291800780c */ /* 0x000fe20003f46270 */
[----:B------:R-:W-:Y:S01]  /*50e0*/  @!P6 STG.E.U8 desc[UR20][R16.64+0x20], R71 ;  /* 0x000020471000e986 */ /* 0x000fe2000c101114 */
[----:B------:R-:W-:Y:S01]  /*50f0*/  ISETP.LT.OR P0, PT, R6, 0x9, !P0 ;  /* 0x000000090600780c */ /* 0x000fe20004701670 */
[----:B------:R-:W-:Y:S01]  /*5100*/  FMUL R56, R56, R14 ;  /* 0x0000000e38387220 */ /* 0x000fe20000400000 */
[----:B------:R-:W-:Y:S01]  /*5110*/  ISETP.GE.AND P1, PT, R24, 0x2a, PT ;  /* 0x0000002a1800780c */ /* 0x000fe20003f26270 */
[----:B------:R-:W-:Y:S01]  /*5120*/  @!P5 STG.E.U8 desc[UR20][R16.64+0x21], R25 ;  /* 0x000021191000d986 */ /* 0x000fe2000c101114 */
[----:B------:R-:W-:-:S02]  /*5130*/  ISETP.LT.OR P6, PT, R6, 0x1, !P2 ;  /* 0x000000010600780c */ /* 0x000fc400057c1670 */
[C---:B------:R-:W-:Y:S02]  /*5140*/  ISETP.LT.OR P5, PT, R6.reuse, 0x1, !P1 ;  /* 0x000000010600780c */ /* 0x040fe40004fa1670 */
[----:B------:R-:W-:Y:S02]  /*5150*/  F2FP.SATFINITE.E4M3.F32.PACK_AB_MERGE_C R69, RZ, R69, RZ ;  /* 0x00000045ff45723e */ /* 0x000fe400048070ff */
[----:B0-----:R-:W-:Y:S02]  /*5160*/  F2FP.SATFINITE.E4M3.F32.PACK_AB_MERGE_C R5, RZ, R68, RZ ;  /* 0x00000044ff05723e */ /* 0x001fe400048070ff */
[----:B------:R-:W-:Y:S01]  /*5170*/  F2FP.SATFINITE.E4M3.F32.PACK_AB_MERGE_C R67, RZ, R67, RZ ;  /* 0x00000043ff43723e */ /* 0x000fe200048070ff */
[----:B------:R-:W-:Y:S01]  /*5180*/  @!P0 STG.E.U8 desc[UR20][R18.64+0x20], R69 ;  /* 0x0000204512008986 */ /* 0x000fe2000c101114 */
[----:B-1----:R-:W-:Y:S02]  /*5190*/  F2FP.SATFINITE.E4M3.F32.PACK_AB_MERGE_C R23, RZ, R66, RZ ;  /* 0x00000042ff17723e */ /* 0x002fe400048070ff */
[C---:B------:R-:W-:Y:S01]  /*51a0*/  ISETP.LT.OR P1, PT, R6.reuse, 0x9, !P1 ;  /* 0x000000090600780c */ /* 0x040fe20004f21670 */
[----:B------:R0:W-:Y:S01]  /*51b0*/  @!P3 STG.E.U8 desc[UR20][R18.64+0x21], R5 ;  /* 0x000021051200b986 */ /* 0x0001e2000c101114 */
[----:B------:R-:W-:-:S02]  /*51c0*/  ISETP.LT.OR P2, PT, R6, 0x9, !P2 ;  /* 0x000000090600780c */ /* 0x000fc40005741670 */
[C---:B------:R-:W-:Y:S01]  /*51d0*/  ISETP.GE.AND P3, PT, R24.reuse, 0x31, PT ;  /* 0x000000311800780c */ /* 0x040fe20003f66270 */
[----:B------:R-:W-:Y:S01]  /*51e0*/  @!P6 STG.E.U8 desc[UR20][R16.64+0x28], R67 ;  /* 0x000028431000e986 */ /* 0x000fe2000c101114 */
[----:B------:R-:W-:Y:S02]  /*51f0*/  ISETP.GE.AND P0, PT, R24, 0x32, PT ;  /* 0x000000321800780c */ /* 0x000fe40003f06270 */
[----:B------:R-:W-:Y:S01]  /*5200*/  F2FP.SATFINITE.E4M3.F32.PACK_AB_MERGE_C R65, RZ, R65, RZ ;  /* 0x00000041ff41723e */ /* 0x000fe200048070ff */
[----:B------:R1:W-:Y:S01]  /*5210*/  @!P5 STG.E.U8 desc[UR20][R16.64+0x29], R23 ;  /* 0x000029171000d986 */ /* 0x0003e2000c101114 */
[C---:B------:R-:W-:Y:S02]  /*5220*/  ISETP.LT.OR P5, PT, R6.reuse, 0x1, !P3 ;  /* 0x000000010600780c */ /* 0x040fe40005fa1670 */
[----:B------:R-:W-:Y:S02]  /*5230*/  ISETP.LT.OR P6, PT, R6, 0x1, !P0 ;  /* 0x000000010600780c */ /* 0x000fe400047c1670 */
[----:B0-----:R-:W-:Y:S01]  /*5240*/  F2FP.SATFINITE.E4M3.F32.PACK_AB_MERGE_C R5, RZ, R64, RZ ;  /* 0x00000040ff05723e */ /* 0x001fe200048070ff */
[----:B------:R-:W-:Y:S01]  /*5250*/  @!P2 STG.E.U8 desc[UR20][R18.64+0x28], R65 ;  /* 0x000028411200a986 */ /* 0x000fe2000c101114 */
[----:B------:R-:W-:-:S02]  /*5260*/  F2FP.SATFINITE.E4M3.F32.PACK_AB_MERGE_C R63, RZ, R63, RZ ;  /* 0x0000003fff3f723e */ /* 0x000fc400048070ff */
[----:B------:R-:W-:Y:S01]  /*5270*/  ISETP.GE.AND P2, PT, R24, 0x3a, PT ;  /* 0x0000003a1800780c */ /* 0x000fe20003f46270 */
[----:B------:R0:W-:Y:S01]  /*5280*/  @!P1 STG.E.U8 desc[UR20][R18.64+0x29], R5 ;  /* 0x0000290512009986 */ /* 0x0001e2000c101114 */
[----:B------:R-:W-:Y:S02]  /*5290*/  ISETP.LT.OR P1, PT, R6, 0x9, !P3 ;  /* 0x000000090600780c */ /* 0x000fe40005f21670 */
[----:B-1----:R-:W-:Y:S01]  /*52a0*/  F2FP.SATFINITE.E4M3.F32.PACK_AB_MERGE_C R23, RZ, R62, RZ ;  /* 0x0000003eff17723e */ /* 0x002fe200048070ff */
[----:B------:R-:W-:Y:S01]  /*52b0*/  @!P5 STG.E.U8 desc[UR20][R16.64+0x30], R63 ;  /* 0x0000303f1000d986 */ /* 0x000fe2000c101114 */
[----:B------:R-:W-:Y:S02]  /*52c0*/  ISETP.GE.AND P3, PT, R24, 0x39, PT ;  /* 0x000000391800780c */ /* 0x000fe40003f66270 */
[C---:B------:R-:W-:Y:S01]  /*52d0*/  ISETP.LT.OR P0, PT, R6.reuse, 0x9, !P0 ;  /* 0x000000090600780c */ /* 0x040fe20004701670 */
[----:B------:R1:W-:Y:S01]  /*52e0*/  @!P6 STG.E.U8 desc[UR20][R16.64+0x31], R23 ;  /* 0x000031171000e986 */ /* 0x0003e2000c101114 */
[----:B------:R-:W-:-:S02]  /*52f0*/  ISETP.LT.OR P5, PT, R6, 0x1, !P3 ;  /* 0x000000010600780c */ /* 0x000fc40005fa1670 */
[C---:B------:R-:W-:Y:S02]  /*5300*/  ISETP.LT.OR P6, PT, R6.reuse, 0x1, !P2 ;  /* 0x000000010600780c */ /* 0x040fe400057c1670 */
[C---:B------:R-:W-:Y:S02]  /*5310*/  ISETP.LT.OR P3, PT, R6.reuse, 0x9, !P3 ;  /* 0x000000090600780c */ /* 0x040fe40005f61670 */
[----:B------:R-:W-:Y:S02]  /*5320*/  ISETP.LT.OR P2, PT, R6, 0x9, !P2 ;  /* 0x000000090600780c */ /* 0x000fe40005741670 */
[----:B------:R-:W-:Y:S02]  /*5330*/  F2FP.SATFINITE.E4M3.F32.PACK_AB_MERGE_C R61, RZ, R61, RZ ;  /* 0x0000003dff3d723e */ /* 0x000fe400048070ff */
[----:B0-----:R-:W-:Y:S02]  /*5340*/  F2FP.SATFINITE.E4M3.F32.PACK_AB_MERGE_C R5, RZ, R60, RZ ;  /* 0x0000003cff05723e */ /* 0x001fe400048070ff */
[----:B------:R-:W-:Y:S01]  /*5350*/  F2FP.SATFINITE.E4M3.F32.PACK_AB_MERGE_C R59, RZ, R59, RZ ;  /* 0x0000003bff3b723e */ /* 0x000fe200048070ff */
[----:B------:R0:W-:Y:S01]  /*5360*/  @!P1 STG.E.U8 desc[UR20][R18.64+0x30], R61 ;  /* 0x0000303d12009986 */ /* 0x0001e2000c101114 */
[----:B-1----:R-:W-:-:S02]  /*5370*/  F2FP.SATFINITE.E4M3.F32.PACK_AB_MERGE_C R23, RZ, R58, RZ ;  /* 0x0000003aff17723e */ /* 0x002fc400048070ff */
[----:B------:R-:W-:Y:S01]  /*5380*/  F2FP.SATFINITE.E4M3.F32.PACK_AB_MERGE_C R57, RZ, R57, RZ ;  /* 0x00000039ff39723e */ /* 0x000fe200048070ff */
[----:B------:R0:W-:Y:S01]  /*5390*/  @!P0 STG.E.U8 desc[UR20][R18.64+0x31], R5 ;  /* 0x0000310512008986 */ /* 0x0001e2000c101114 */
[----:B------:R-:W-:-:S03]  /*53a0*/  F2FP.SATFINITE.E4M3.F32.PACK_AB_MERGE_C R25, RZ, R56, RZ ;  /* 0x00000038ff19723e */ /* 0x000fc600048070ff */
[----:B------:R0:W-:Y:S04]  /*53b0*/  @!P5 STG.E.U8 desc[UR20][R16.64+0x38], R59 ;  /* 0x0000383b1000d986 */ /* 0x0001e8000c101114 */
[----:B------:R0:W-:Y:S04]  /*53c0*/  @!P6 STG.E.U8 desc[UR20][R16.64+0x39], R23 ;  /* 0x000039171000e986 */ /* 0x0001e8000c101114 */
[----:B------:R0:W-:Y:S04]  /*53d0*/  @!P3 STG.E.U8 desc[UR20][R18.64+0x38], R57 ;  /* 0x000038391200b986 */ /* 0x0001e8000c101114 */
[----:B------:R0:W-:Y:S02]  /*53e0*/  @!P2 STG.E.U8 desc[UR20][R18.64+0x39], R25 ;  /* 0x000039191200a986 */ /* 0x0001e4000c101114 */
.L_x_108:
[----:B------:R-:W-:Y:S05]  /*53f0*/  BSYNC B0 ;  /* 0x0000000000007941 */ /* 0x000fea0003800000 */
.L_x_42:
[C---:B------:R-:W-:Y:S01]  /*5400*/  LEA R2, P0, R8.reuse, R2, 0x1 ;  /* 0x0000000208027211 */ /* 0x040fe200078008ff */
[----:B------:R-:W-:Y:S01]  /*5410*/  ULDC.64 UR6, c[0x0][0x650] ;  /* 0x0001940000067ab9 */ /* 0x000fe20000000a00 */
[----:B-----5:R-:W-:Y:S01]  /*5420*/  IMAD.U32 R4, RZ, RZ, UR12 ;  /* 0x0000000cff047e24 */ /* 0x020fe2000f8e00ff */
[----:B0-----:R-:W-:Y:S01]  /*5430*/  PRMT R16, RZ, 0x7610, R16 ;  /* 0x00007610ff107816 */ /* 0x001fe20000000010 */
[----:B------:R-:W-:Y:S01]  /*5440*/  IMAD.MOV.U32 R6, RZ, RZ, -0x1 ;  /* 0xffffffffff067424 */ /* 0x000fe200078e00ff */
[----:B------:R-:W-:Y:S01]  /*5450*/  LEA.HI.X R3, R8, R3, R0, 0x1, P0 ;  /* 0x0000000308037211 */ /* 0x000fe200000f0c00 */
[----:B------:R0:W-:Y:S01]  /*5460*/  SYNCS.ARRIVE.TRANS64.A1T0 RZ, [R4+UR23], RZ ;  /* 0x000000ff04ff79a7 */ /* 0x0001e20008100017 */
[----:B------:R-:W-:Y:S01]  /*5470*/  ISETP.GE.U32.AND P0, PT, R2, UR6, PT ;  /* 0x0000000602007c0c */ /* 0x000fe2000bf06070 */
[----:B------:R-:W-:-:S03]  /*5480*/  IMAD.MOV.U32 R5, RZ, RZ, -0x1 ;  /* 0xffffffffff057424 */ /* 0x000fc600078e00ff */
[----:B------:R-:W-:Y:S01]  /*5490*/  ISETP.GE.U32.AND.EX P0, PT, R3, UR7, PT, P0 ;  /* 0x0000000703007c0c */ /* 0x000fe2000bf06100 */
[----:B0-----:R-:W-:-:S12]  /*54a0*/  IMAD.MOV.U32 R4, RZ, RZ, -0x1 ;  /* 0xffffffffff047424 */ /* 0x001fd800078e00ff */
[----:B------:R-:W-:Y:S05]  /*54b0*/  @P0 BRA `(.L_x_109) ;  /* 0x0000000400600947 */ /* 0x000fea0003800000 */
[----:B------:R-:W0:Y:S01]  /*54c0*/  S2R R28, SR_CTAID.X ;  /* 0x00000000001c7919 */ /* 0x000e220000002500 */
[----:B--234-:R-:W2:Y:S01]  /*54d0*/  LDC.64 R22, c[0x0][0x628] ;  /* 0x00018a00ff167b82 */ /* 0x01cea20000000a00 */
[----:B------:R-:W-:Y:S01]  /*54e0*/  ULDC UR6, c[0x0][0x150] ;  /* 0x0000540000067ab9 */ /* 0x000fe20000000800 */
[----:B-1----:R-:W-:Y:S01]  /*54f0*/  IMAD.MOV.U32 R18, RZ, RZ, R2 ;  /* 0x000000ffff127224 */ /* 0x002fe200078e0002 */
[----:B------:R-:W1:Y:S01]  /*5500*/  S2R R30, SR_CTAID.Y ;  /* 0x00000000001e7919 */ /* 0x000e620000002600 */
[----:B------:R-:W-:-:S04]  /*5510*/  IMAD.MOV.U32 R19, RZ, RZ, R3 ;  /* 0x000000ffff137224 */ /* 0x000fc800078e0003 */
[----:B------:R-:W3:Y:S08]  /*5520*/  LDC R31, c[0x0][0x144] ;  /* 0x00005100ff1f7b82 */ /* 0x000ef00000000800 */
[----:B------:R-:W4:Y:S08]  /*5530*/  LDC R6, c[0x0][0x630] ;  /* 0x00018c00ff067b82 */ /* 0x000f300000000800 */
[----:B------:R-:W1:Y:S01]  /*5540*/  LDC.64 R26, c[0x0][0x620] ;  /* 0x00018800ff1a7b82 */ /* 0x000e620000000a00 */
[----:B--2---:R-:W-:-:S04]  /*5550*/  ISETP.NE.U32.AND P0, PT, R22, RZ, PT ;  /* 0x000000ff1600720c */ /* 0x004fc80003f05070 */
[----:B------:R-:W-:Y:S02]  /*5560*/  ISETP.NE.AND.EX P0, PT, R23, RZ, PT, P0 ;  /* 0x000000ff1700720c */ /* 0x000fe40003f05300 */
[----:B0-----:R-:W-:-:S05]  /*5570*/  I2FP.F32.U32 R4, R28 ;  /* 0x0000001c00047245 */ /* 0x001fca0000201000 */
[----:B------:R-:W-:-:S04]  /*5580*/  FMUL R4, R4, UR6 ;  /* 0x0000000604047c20 */ /* 0x000fc80008400000 */
[----:B------:R0:W2:Y:S02]  /*5590*/  F2I.U32.TRUNC.NTZ R29, R4 ;  /* 0x00000004001d7305 */ /* 0x0000a4000020f000 */
[----:B---34-:R-:W-:Y:S05]  /*55a0*/  @!P0 BRA `(.L_x_110) ;  /* 0x0000000000288947 */ /* 0x018fea0003800000 */
[----:B------:R-:W3:Y:S02]  /*55b0*/  LDC R5, c[0x0][0x634] ;  /* 0x00018d00ff057b82 */ /* 0x000ee40000000800 */
[----:B---3--:R-:W-:-:S05]  /*55c0*/  IADD3 R19, P0, R2, R5, RZ ;  /* 0x0000000502137210 */ /* 0x008fca0007f1e0ff */
[----:B------:R-:W-:-:S04]  /*55d0*/  IMAD.X R25, RZ, RZ, R3, P0 ;  /* 0x000000ffff197224 */ /* 0x000fc800000e0603 */
[----:B0-----:R-:W-:-:S04]  /*55e0*/  IMAD.WIDE.U32 R4, R25, R22, RZ ;  /* 0x0000001619047225 */ /* 0x001fc800078e00ff */
[----:B------:R-:W-:-:S04]  /*55f0*/  IMAD.WIDE.U32 R16, P0, R19, R23, R4 ;  /* 0x0000001713107225 */ /* 0x000fc80007800004 */
[----:B------:R-:W-:-:S04]  /*5600*/  IMAD.WIDE.U32 R4, R19, R22, RZ ;  /* 0x0000001613047225 */ /* 0x000fc800078e00ff */
[----:B------:R-:W-:Y:S01]  /*5610*/  IMAD.X R19, RZ, RZ, RZ, P0 ;  /* 0x000000ffff137224 */ /* 0x000fe200000e06ff */
[----:B------:R-:W-:Y:S01]  /*5620*/  IADD3 RZ, P0, R5, R16, RZ ;  /* 0x0000001005ff7210 */ /* 0x000fe20007f1e0ff */
[----:B------:R-:W-:-:S04]  /*5630*/  IMAD.MOV.U32 R18, RZ, RZ, R17 ;  /* 0x000000ffff127224 */ /* 0x000fc800078e0011 */
[----:B------:R-:W-:-:S08]  /*5640*/  IMAD.WIDE.U32.X R18, R25, R23, R18, P0 ;  /* 0x0000001719127225 */ /* 0x000fd000000e0412 */
.L_x_110:
[-CC-:B------:R-:W-:Y:S01]  /*5650*/  SHF.R.U64 R24, R18, R6.reuse, R19.reuse ;  /* 0x0000000612187219 */ /* 0x180fe20000001213 */
[----:B------:R-:W3:Y:S01]  /*5660*/  LDC.64 R34, c[0x0][0x640] ;  /* 0x00019000ff227b82 */ /* 0x000ee20000000a00 */
[----:B0-----:R-:W-:Y:S01]  /*5670*/  SHF.R.U32.HI R4, RZ, R6, R19 ;  /* 0x00000006ff047219 */ /* 0x001fe20000011613 */
[----:B--2---:R-:W-:Y:S01]  /*5680*/  IMAD.MOV R29, RZ, RZ, -R29 ;  /* 0x000000ffff1d7224 */ /* 0x004fe200078e0a1d */
[----:B------:R-:W-:Y:S01]  /*5690*/  IADD3 R17, P0, RZ, -R24, RZ ;  /* 0x80000018ff117210 */ /* 0x000fe20007f1e0ff */
[----:B------:R-:W-:Y:S01]  /*56a0*/  ULDC UR6, c[0x0][0x154] ;  /* 0x0000550000067ab9 */ /* 0x000fe20000000800 */
[----:B------:R-:W-:Y:S02]  /*56b0*/  IMAD.MOV.U32 R19, RZ, RZ, 0x1 ;  /* 0x00000001ff137424 */ /* 0x000fe400078e00ff */
[----:B------:R-:W-:Y:S01]  /*56c0*/  IMAD R29, R31, R29, R28 ;  /* 0x0000001d1f1d7224 */ /* 0x000fe200078e021c */
[----:B------:R-:W0:Y:S01]  /*56d0*/  LDC R16, c[0x0][0x618] ;  /* 0x00018600ff107b82 */ /* 0x000e220000000800 */
[----:B------:R-:W-:-:S04]  /*56e0*/  IMAD.X R5, RZ, RZ, ~R4, P0 ;  /* 0x000000ffff057224 */ /* 0x000fc800000e0e04 */
[-C--:B-1----:R-:W-:Y:S02]  /*56f0*/  IMAD R6, R5, R26.reuse, RZ ;  /* 0x0000001a05067224 */ /* 0x082fe400078e02ff */
[C---:B------:R-:W-:Y:S01]  /*5700*/  IMAD.WIDE.U32 R4, R17.reuse, R26, R2 ;  /* 0x0000001a11047225 */ /* 0x040fe200078e0002 */
[----:B------:R-:W1:Y:S03]  /*5710*/  LDC R18, c[0x0][0x608] ;  /* 0x00018200ff127b82 */ /* 0x000e660000000800 */
[----:B------:R-:W-:Y:S01]  /*5720*/  IMAD R17, R17, R27, R6 ;  /* 0x0000001b11117224 */ /* 0x000fe200078e0206 */
[----:B------:R-:W-:-:S03]  /*5730*/  I2FP.F32.U32 R6, R30 ;  /* 0x0000001e00067245 */ /* 0x000fc60000201000 */
[----:B------:R-:W-:Y:S01]  /*5740*/  IMAD.IADD R5, R5, 0x1, R17 ;  /* 0x0000000105057824 */ /* 0x000fe200078e0211 */
[----:B------:R-:W2:Y:S01]  /*5750*/  LDC R32, c[0x0][0x658] ;  /* 0x00019600ff207b82 */ /* 0x000ea20000000800 */
[----:B---3--:R-:W-:Y:S01]  /*5760*/  ISETP.NE.U32.AND P0, PT, R34, RZ, PT ;  /* 0x000000ff2200720c */ /* 0x008fe20003f05070 */
[----:B------:R-:W-:-:S03]  /*5770*/  IMAD.MOV.U32 R17, RZ, RZ, -0x1 ;  /* 0xffffffffff117424 */ /* 0x000fc600078e00ff */
[----:B------:R-:W-:-:S03]  /*5780*/  ISETP.NE.AND.EX P0, PT, R35, RZ, PT, P0 ;  /* 0x000000ff2300720c */ /* 0x000fc60003f05300 */
[----:B------:R-:W3:Y:S01]  /*5790*/  LDC R27, c[0x0][0x148] ;  /* 0x00005200ff1b7b82 */ /* 0x000ee20000000800 */
[-CC-:B0-----:R-:W-:Y:S02]  /*57a0*/  SHF.R.U64 R22, R4, R16.reuse, R5.reuse ;  /* 0x0000001004167219 */ /* 0x181fe40000001205 */
[----:B------:R-:W-:Y:S01]  /*57b0*/  SHF.R.U32.HI R5, RZ, R16, R5 ;  /* 0x00000010ff057219 */ /* 0x000fe20000011605 */
[----:B------:R-:W-:-:S04]  /*57c0*/  FMUL R16, R6, UR6 ;  /* 0x0000000606107c20 */ /* 0x000fc80008400000 */
[----:B------:R-:W0:Y:S01]  /*57d0*/  LDC R28, c[0x0][0x600] ;  /* 0x00018000ff1c7b82 */ /* 0x000e220000000800 */
[----:B------:R4:W0:Y:S01]  /*57e0*/  F2I.U32.TRUNC.NTZ R25, R16 ;  /* 0x0000001000197305 */ /* 0x000822000020f000 */
[-CC-:B-1----:R-:W-:Y:S02]  /*57f0*/  SHF.R.U64 R6, R22, R18.reuse, R5.reuse ;  /* 0x0000001216067219 */ /* 0x182fe40000001205 */
[----:B------:R-:W-:-:S04]  /*5800*/  SHF.R.U32.HI R5, RZ, R18, R5 ;  /* 0x00000012ff057219 */ /* 0x000fc80000011605 */
[----:B------:R-:W1:Y:S01]  /*5810*/  LDC R33, c[0x0][0x648] ;  /* 0x00019200ff217b82 */ /* 0x000e620000000800 */
[-CC-:B--2---:R-:W-:Y:S02]  /*5820*/  SHF.R.U64 R26, R6, R32.reuse, R5.reuse ;  /* 0x00000020061a7219 */ /* 0x184fe40000001205 */
[-C--:B------:R-:W-:Y:S02]  /*5830*/  SHF.L.U32 R17, R17, R32.reuse, RZ ;  /* 0x0000002011117219 */ /* 0x080fe400000006ff */
[-C--:B------:R-:W-:Y:S01]  /*5840*/  SHF.R.U32.HI R5, RZ, R32.reuse, R5 ;  /* 0x00000020ff057219 */ /* 0x080fe20000011605 */
[----:B------:R-:W-:Y:S01]  /*5850*/  IMAD.MOV.U32 R4, RZ, RZ, R26 ;  /* 0x000000ffff047224 */ /* 0x000fe200078e001a */
[----:B------:R-:W-:Y:S01]  /*5860*/  SHF.L.U32 R32, R19, R32, RZ ;  /* 0x0000002013207219 */ /* 0x000fe200000006ff */
[----:B------:R-:W2:Y:S01]  /*5870*/  LDC R36, c[0x0][0x638] ;  /* 0x00018e00ff247b82 */ /* 0x000ea20000000800 */
[----:B------:R-:W-:-:S07]  /*5880*/  LOP3.LUT R31, RZ, R17, RZ, 0x33, !PT ;  /* 0x00000011ff1f7212 */ /* 0x000fce00078e33ff */
[----:B------:R-:W0:Y:S01]  /*5890*/  LDC R37, c[0x0][0x610] ;  /* 0x00018400ff257b82 */ /* 0x000e220000000800 */
[----:B----4-:R-:W-:Y:S05]  /*58a0*/  @!P0 BRA `(.L_x_111) ;  /* 0x0000000000288947 */ /* 0x010fea0003800000 */
[----:B------:R-:W4:Y:S02]  /*58b0*/  LDC R19, c[0x0][0x64c] ;  /* 0x00019300ff137b82 */ /* 0x000f240000000800 */
[----:B----4-:R-:W-:-:S05]  /*58c0*/  IADD3 R19, P0, R26, R19, RZ ;  /* 0x000000131a137210 */ /* 0x010fca0007f1e0ff */
        /* <DEDUP_REMOVED lines=8> */
.L_x_111:
[----:B-1----:R-:W-:Y:S01]  /*5950*/  SHF.R.U64 R4, R4, R33, R5 ;  /* 0x0000002104047219 */ /* 0x002fe20000001205 */
[----:B0-----:R-:W-:Y:S01]  /*5960*/  VIADD R19, R28, 0xffffffff ;  /* 0xffffffff1c137836 */ /* 0x001fe20000000000 */
[----:B------:R-:W-:Y:S01]  /*5970*/  LOP3.LUT R17, R6, R31, RZ, 0xc0, !PT ;  /* 0x0000001f06117212 */ /* 0x000fe200078ec0ff */
[----:B------:R-:W-:Y:S02]  /*5980*/  IMAD.MOV R25, RZ, RZ, -R25 ;  /* 0x000000ffff197224 */ /* 0x000fe400078e0a19 */
[----:B------:R-:W-:Y:S02]  /*5990*/  IMAD.MOV R5, RZ, RZ, -R4 ;  /* 0x000000ffff057224 */ /* 0x000fe400078e0a04 */
[----:B------:R-:W-:Y:S01]  /*59a0*/  IMAD R6, R32, R4, R17 ;  /* 0x0000000420067224 */ /* 0x000fe200078e0211 */
[----:B------:R-:W-:Y:S01]  /*59b0*/  LOP3.LUT R17, R22, R19, RZ, 0xc0, !PT ;  /* 0x0000001316117212 */ /* 0x000fe200078ec0ff */
[----:B---3--:R-:W-:Y:S02]  /*59c0*/  @P4 IMAD R29, R27, R25, R30 ;  /* 0x000000191b1d4224 */ /* 0x008fe400078e021e */
[----:B--2---:R-:W-:-:S02]  /*59d0*/  IMAD R4, R5, R36, R26 ;  /* 0x0000002405047224 */ /* 0x004fc400078e021a */
[----:B------:R-:W-:Y:S02]  /*59e0*/  IMAD R6, R6, R37, R29 ;  /* 0x0000002506067224 */ /* 0x000fe400078e021d */
[----:B------:R-:W-:Y:S02]  /*59f0*/  IMAD R5, R4, R28, R17 ;  /* 0x0000001c04057224 */ /* 0x000fe400078e0211 */
[----:B------:R-:W-:-:S03]  /*5a00*/  IMAD.MOV.U32 R16, RZ, RZ, 0x1 ;  /* 0x00000001ff107424 */ /* 0x000fc600078e00ff */
[----:B------:R-:W-:Y:S02]  /*5a10*/  SEL R4, R5, R6, !P4 ;  /* 0x0000000605047207 */ /* 0x000fe40006000000 */
[----:B------:R-:W-:Y:S01]  /*5a20*/  SEL R6, R6, R5, !P4 ;  /* 0x0000000506067207 */ /* 0x000fe20006000000 */
[----:B------:R-:W-:-:S07]  /*5a30*/  IMAD.MOV.U32 R5, RZ, RZ, R24 ;  /* 0x000000ffff057224 */ /* 0x000fce00078e0018 */
.L_x_109:
[----:B------:R-:W-:Y:S02]  /*5a40*/  LOP3.LUT P0, RZ, R16, 0xff, RZ, 0xc0, !PT ;  /* 0x000000ff10ff7812 */ /* 0x000fe4000780c0ff */
[----:B------:R-:W-:-:S11]  /*5a50*/  LOP3.LUT R89, R89, 0x1, RZ, 0x3c, !PT ;  /* 0x0000000159597812 */ /* 0x000fd600078e3cff */
[----:B------:R-:W-:Y:S05]  /*5a60*/  @P0 BRA `(.L_x_112) ;  /* 0xffffffbc006c0947 */ /* 0x000fea000383ffff */
[----:B------:R-:W-:Y:S05]  /*5a70*/  EXIT ;  /* 0x000000000000794d */ /* 0x000fea0003800000 */
.L_x_18:
[----:B------:R-:W-:-:S08]  /*5a80*/  ISETP.NE.AND P0, PT, R18, RZ, PT ;  /* 0x000000ff1200720c */ /* 0x000fd00003f05270 */
[----:B--23-5:R-:W0:-:S00]  /*5a90*/  USETMAXREG.DEALLOC.CTAPOOL 0x28 ;  /* 0x00000028000079c8 */ /* 0x02ce0000080e0500 */
[----:B------:R-:W-:Y:S05]  /*5aa0*/  @P0 EXIT ;  /* 0x000000000000094d */ /* 0x000fea0003800000 */
[----:B0-----:R-:W-:Y:S01]  /*5ab0*/  LOP3.LUT P0, RZ, R20, 0xff, RZ, 0xc0, !PT ;  /* 0x000000ff14ff7812 */ /* 0x001fe2000780c0ff */
[----:B------:R-:W-:Y:S02]  /*5ac0*/  IMAD.MOV.U32 R12, RZ, RZ, 0x1 ;  /* 0x00000001ff0c7424 */ /* 0x000fe400078e00ff */
[----:B------:R-:W-:-:S10]  /*5ad0*/  IMAD.MOV.U32 R15, RZ, RZ, RZ ;  /* 0x000000ffff0f7224 */ /* 0x000fd400078e00ff */
[----:B------:R-:W-:Y:S05]  /*5ae0*/  @!P0 BRA `(.L_x_113) ;  /* 0x0000000c00208947 */ /* 0x000fea0003800000 */
[----:B------:R-:W0:Y:S01]  /*5af0*/  S2UR UR15, SR_CgaCtaId ;  /* 0x00000000000f79c3 */ /* 0x000e220000008800 */
[----:B------:R-:W-:Y:S01]  /*5b00*/  LOP3.LUT P0, RZ, R11, 0x1f, RZ, 0xc0, !PT ;  /* 0x0000001f0bff7812 */ /* 0x000fe2000780c0ff */
[----:B------:R-:W-:Y:S01]  /*5b10*/  ULDC UR6, c[0x0][0x658] ;  /* 0x0001960000067ab9 */ /* 0x000fe20000000800 */
[----:B------:R-:W-:Y:S01]  /*5b20*/  UMOV UR7, 0xffffffff ;  /* 0xffffffff00077882 */ /* 0x000fe20000000000 */
[----:B------:R-:W-:Y:S01]  /*5b30*/  BSSY B0, `(.L_x_113) ;  /* 0x00000c3000007945 */ /* 0x000fe20003800000 */
[----:B------:R-:W-:Y:S01]  /*5b40*/  USHF.L.U32 UR7, UR7, UR6, URZ ;  /* 0x0000000607077299 */ /* 0x000fe2000800063f */
[C---:B------:R-:W-:Y:S01]  /*5b50*/  ISETP.NE.AND P2, PT, R10.reuse, RZ, PT ;  /* 0x000000ff0a00720c */ /* 0x040fe20003f45270 */
[----:B------:R-:W-:Y:S01]  /*5b60*/  IMAD.MOV.U32 R14, RZ, RZ, 0x1 ;  /* 0x00000001ff0e7424 */ /* 0x000fe200078e00ff */
[----:B------:R-:W-:Y:S01]  /*5b70*/  ISETP.NE.OR P0, PT, R10, RZ, !P0 ;  /* 0x000000ff0a00720c */ /* 0x000fe20004705670 */
[----:B------:R-:W-:Y:S01]  /*5b80*/  IMAD.MOV.U32 R12, RZ, RZ, 0x1 ;  /* 0x00000001ff0c7424 */ /* 0x000fe200078e00ff */
[----:B------:R-:W-:Y:S01]  /*5b90*/  LOP3.LUT R13, R7, 0x2, RZ, 0xfc, !PT ;  /* 0x00000002070d7812 */ /* 0x000fe200078efcff */
[----:B------:R-:W-:Y:S01]  /*5ba0*/  IMAD.MOV.U32 R15, RZ, RZ, RZ ;  /* 0x000000ffff0f7224 */ /* 0x000fe200078e00ff */
[----:B------:R-:W-:Y:S01]  /*5bb0*/  ULDC UR5, c[0x0][0x600] ;  /* 0x0001800000057ab9 */ /* 0x000fe20000000800 */
[----:B------:R-:W-:Y:S01]  /*5bc0*/  UMOV UR8, 0x1 ;  /* 0x0000000100087882 */ /* 0x000fe20000000000 */
[----:B------:R-:W-:-:S02]  /*5bd0*/  UIADD3 UR24, UR13, 0x1, URZ ;  /* 0x000000010d187890 */ /* 0x000fc4000fffe03f */
[----:B------:R-:W-:Y:S02]  /*5be0*/  UIADD3 UR18, UR5, -0x1, URZ ;  /* 0xffffffff05127890 */ /* 0x000fe4000fffe03f */
[----:B------:R-:W-:Y:S02]  /*5bf0*/  USHF.L.U32 UR20, UR8, UR6, URZ ;  /* 0x0000000608147299 */ /* 0x000fe4000800063f */
[----:B------:R-:W-:Y:S01]  /*5c00*/  ULOP3.LUT UR19, URZ, UR7, URZ, 0x33, !UPT ;  /* 0x000000073f137292 */ /* 0x000fe2000f8e333f */
[----:B------:R-:W-:Y:S01]  /*5c10*/  ULDC.64 UR22, c[0x0][0x198] ;  /* 0x0000660000167ab9 */ /* 0x000fe20000000a00 */
[----:B0-----:R-:W-:Y:S02]  /*5c20*/  USHF.L.U32 UR4, UR15, 0x3, URZ ;  /* 0x000000030f047899 */ /* 0x001fe4000800063f */
[----:B------:R-:W-:Y:S02]  /*5c30*/  USHF.L.U32 UR15, UR15, 0xa, URZ ;  /* 0x0000000a0f0f7899 */ /* 0x000fe4000800063f */
[----:B------:R-:W-:-:S12]  /*5c40*/  ULOP3.LUT UR14, UR4, 0x38, URZ, 0xc0, !UPT ;  /* 0x00000038040e7892 */ /* 0x000fd8000f8ec03f */
.L_x_125:
[----:B------:R-:W-:-:S03]  /*5c50*/  UMOV UR4, 0xffffffff ;  /* 0xffffffff00047882 */ /* 0x000fc60000000000 */
[----:B------:R-:W-:Y:S05]  /*5c60*/  BRA.DIV UR4, `(.L_x_114) ;  /* 0x0000001604487947 */ /* 0x000fea000b800000 */
[----:B------:R-:W-:-:S13]  /*5c70*/  ELECT P1, URZ, PT ;  /* 0x00000000003f782f */ /* 0x000fda0003820000 */
.L_x_148:
[----:B------:R-:W0:Y:S01]  /*5c80*/  LDC R10, c[0x0][0x28c] ;  /* 0x0000a300ff0a7b82 */ /* 0x000e220000000800 */
[----:B------:R-:W-:Y:S01]  /*5c90*/  BSSY B1, `(.L_x_115) ;  /* 0x0000038000017945 */ /* 0x000fe20003800000 */
[----:B0-----:R-:W-:-:S13]  /*5ca0*/  ISETP.LT.OR P1, PT, R10, 0x1, !P1 ;  /* 0x000000010a00780c */ /* 0x001fda0004f21670 */
[----:B------:R-:W-:Y:S05]  /*5cb0*/  @P1 BRA `(.L_x_116) ;  /* 0x0000000000d41947 */ /* 0x000fea0003800000 */
[----:B------:R-:W-:Y:S01]  /*5cc0*/  IMAD.SHL.U32 R16, R6, 0x40, RZ ;  /* 0x0000004006107824 */ /* 0x000fe200078e00ff */
[----:B------:R-:W-:Y:S01]  /*5cd0*/  LEA R17, R4, UR14, 0x6 ;  /* 0x0000000e04117c11 */ /* 0x000fe2000f8e30ff */
[----:B------:R-:W-:Y:S02]  /*5ce0*/  IMAD.MOV.U32 R18, RZ, RZ, RZ ;  /* 0x000000ffff127224 */ /* 0x000fe400078e00ff */
[----:B------:R-:W-:Y:S02]  /*5cf0*/  IMAD.U32 R20, RZ, RZ, UR24 ;  /* 0x00000018ff147e24 */ /* 0x000fe4000f8e00ff */
[----:B------:R-:W-:Y:S02]  /*5d00*/  IMAD.MOV.U32 R4, RZ, RZ, R12 ;  /* 0x000000ffff047224 */ /* 0x000fe400078e000c */
[----:B------:R-:W-:-:S07]  /*5d10*/  IMAD.MOV.U32 R6, RZ, RZ, R15 ;  /* 0x000000ffff067224 */ /* 0x000fce00078e000f */
.L_x_120:
[----:B------:R-:W0:Y:S01]  /*5d20*/  S2R R11, SR_CgaCtaId ;  /* 0x00000000000b7919 */ /* 0x000e220000008800 */
[----:B------:R-:W-:-:S04]  /*5d30*/  MOV R10, 0x400 ;  /* 0x00000400000a7802 */ /* 0x000fc80000000f00 */
[----:B0-----:R-:W-:Y:S02]  /*5d40*/  LEA R21, R11, R10, 0x18 ;  /* 0x0000000a0b157211 */ /* 0x001fe400078ec0ff */
[----:B------:R-:W-:Y:S01]  /*5d50*/  SHF.L.U32 R10, R4, 0x1f, RZ ;  /* 0x0000001f040a7819 */ /* 0x000fe200000006ff */
[----:B------:R-:W0:Y:S02]  /*5d60*/  @!P2 LDC R11, c[0x0][0x500] ;  /* 0x00014000ff0bab82 */ /* 0x000e240000000800 */
[----:B------:R-:W-:-:S04]  /*5d70*/  IMAD R19, R6, 0x8, R21 ;  /* 0x0000000806137824 */ /* 0x000fc800078e0215 */
[----:B------:R-:W1:Y:S02]  /*5d80*/  SYNCS.PHASECHK.TRANS64.TRYWAIT P1, [R19+URZ+0x70], R10 ;  /* 0x0000700a130075a7 */ /* 0x000e64000802017f */
[----:B-1----:R-:W-:Y:S05]  /*5d90*/  @!P1 BRA `(.L_x_117) ;  /* 0x00000014001c9947 */ /* 0x002fea0003800000 */
.L_x_149:
[----:B-1----:R-:W-:Y:S01]  /*5da0*/  PRMT R10, R13, 0x9910, RZ ;  /* 0x000099100d0a7816 */ /* 0x002fe200000000ff */
[----:B0-----:R0:W-:Y:S03]  /*5db0*/  @!P2 SYNCS.ARRIVE.TRANS64 RZ, [R19+URZ], R11 ;  /* 0x0000000b13ffa9a7 */ /* 0x0011e6000800003f */
[----:B------:R-:W-:-:S13]  /*5dc0*/  ISETP.NE.AND P1, PT, R10, 0x2, PT ;  /* 0x000000020a00780c */ /* 0x000fda0003f25270 */
[----:B0-----:R-:W-:Y:S05]  /*5dd0*/  @P1 BRA `(.L_x_118) ;  /* 0x0000000000041947 */ /* 0x001fea0003800000 */
[----:B------:R-:W-:Y:S01]  /*5de0*/  BPT.TRAP 0x1 ;  /* 0x000000040000795c */ /* 0x000fe20000300000 */
.L_x_118:
[----:B------:R-:W-:Y:S05]  /*5df0*/  @P0 BRA `(.L_x_119) ;  /* 0x0000000000040947 */ /* 0x000fea0003800000 */
[----:B------:R-:W-:Y:S01]  /*5e00*/  BPT.TRAP 0x1 ;  /* 0x000000040000795c */ /* 0x000fe20000300000 */
.L_x_119:
[----:B------:R-:W-:Y:S01]  /*5e10*/  R2UR UR5, R6 ;  /* 0x00000000060572ca */ /* 0x000fe200000e0000 */
[----:B------:R-:W-:Y:S01]  /*5e20*/  VIADD R20, R20, 0xffffffff ;  /* 0xffffffff14147836 */ /* 0x000fe20000000000 */
[----:B------:R-:W-:Y:S01]  /*5e30*/  R2UR UR17, R21 ;  /* 0x00000000151172ca */ /* 0x000fe200000e0000 */
[----:B------:R-:W-:Y:S01]  /*5e40*/  UIADD3 UR4, UP0, UR22, 0xf0, URZ ;  /* 0x000000f016047890 */ /* 0x000fe2000ff1e03f */
[----:B------:R-:W-:Y:S01]  /*5e50*/  R2UR UR9, R19 ;  /* 0x00000000130972ca */ /* 0x000fe200000e0000 */
[----:B------:R-:W-:Y:S01]  /*5e60*/  UIADD3 UR26, UP1, UR22, 0x1f0, URZ ;  /* 0x000001f0161a7890 */ /* 0x000fe2000ff3e03f */
[----:B------:R-:W-:Y:S01]  /*5e70*/  R2UR UR11, R16 ;  /* 0x00000000100b72ca */ /* 0x000fe200000e0000 */
[----:B------:R-:W-:Y:S01]  /*5e80*/  VIADD R6, R6, 0x1 ;  /* 0x0000000106067836 */ /* 0x000fe20000000000 */
[----:B------:R-:W-:Y:S01]  /*5e90*/  R2UR UR10, R18 ;  /* 0x00000000120a72ca */ /* 0x000fe200000e0000 */
[----:B------:R-:W-:Y:S01]  /*5ea0*/  UIADD3.X UR27, URZ, UR23, URZ, UP1, !UPT ;  /* 0x000000173f1b7290 */ /* 0x000fe20008ffe43f */
[----:B------:R-:W-:Y:S01]  /*5eb0*/  R2UR UR12, R5 ;  /* 0x00000000050c72ca */ /* 0x000fe200000e0000 */
[----:B------:R-:W-:Y:S01]  /*5ec0*/  UMOV UR6, 0x0 ;  /* 0x0000000000067882 */ /* 0x000fe20000000000 */
[----:B------:R-:W-:Y:S01]  /*5ed0*/  R2UR UR21, R17 ;  /* 0x00000000111572ca */ /* 0x000fe200000e0000 */
[----:B------:R-:W-:Y:S01]  /*5ee0*/  USHF.L.U32 UR5, UR5, 0xd, URZ ;  /* 0x0000000d05057899 */ /* 0x000fe2000800063f */
[----:B------:R-:W-:Y:S01]  /*5ef0*/  ISETP.GT.AND P3, PT, R20, 0x1, PT ;  /* 0x000000011400780c */ /* 0x000fe20003f64270 */
[----:B------:R-:W-:Y:S01]  /*5f00*/  UMOV UR7, 0x10000000 ;  /* 0x1000000000077882 */ /* 0x000fe20000000000 */
[----:B------:R-:W-:Y:S01]  /*5f10*/  ISETP.NE.AND P1, PT, R6, 0xe, PT ;  /* 0x0000000e0600780c */ /* 0x000fe20003f25270 */
[----:B------:R-:W-:Y:S01]  /*5f20*/  ULOP3.LUT UR8, UR5, 0x1c00, UR15, 0xf8, !UPT ;  /* 0x00001c0005087892 */ /* 0x000fe2000f8ef80f */
[----:B------:R-:W-:Y:S01]  /*5f30*/  VIADD R18, R18, 0x80 ;  /* 0x0000008012127836 */ /* 0x000fe20000000000 */
[----:B------:R-:W-:Y:S01]  /*5f40*/  UIADD3 UR16, UR17, 0x200, UR5 ;  /* 0x0000020011107890 */ /* 0x000fe2000fffe005 */
[----:B------:R-:W-:Y:S01]  /*5f50*/  SEL R11, RZ, 0x1, P1 ;  /* 0x00000001ff0b7807 */ /* 0x000fe20000800000 */
[----:B------:R-:W-:Y:S01]  /*5f60*/  UIADD3.X UR5, URZ, UR23, URZ, UP0, !UPT ;  /* 0x000000173f057290 */ /* 0x000fe200087fe43f */
[----:B------:R-:W-:Y:S01]  /*5f70*/  SEL R6, R6, RZ, P1 ;  /* 0x000000ff06067207 */ /* 0x000fe20000800000 */
[----:B------:R-:W-:Y:S01]  /*5f80*/  UIADD3 UR17, UR17, 0x1c200, UR8 ;  /* 0x0001c20011117890 */ /* 0x000fe2000fffe008 */
[----:B------:R-:W-:Y:S01]  /*5f90*/  LOP3.LUT R4, R4, R11, RZ, 0x3c, !PT ;  /* 0x0000000b04047212 */ /* 0x000fe200078e3cff */
[----:B------:R-:W-:Y:S01]  /*5fa0*/  UMOV UR25, 0xff0000 ;  /* 0x00ff000000197882 */ /* 0x000fe20000000000 */
[----:B------:R-:W-:-:S04]  /*5fb0*/  UMOV UR8, UR16 ;  /* 0x0000001000087c82 */ /* 0x000fc80008000000 */
[----:B------:R0:W-:Y:S02]  /*5fc0*/  UTMALDG.3D [UR8], [UR4], desc[UR6] ;  /* 0x00000608040075b4 */ /* 0x0001e40008011000 */
[----:B0-----:R-:W-:Y:S01]  /*5fd0*/  UMOV UR8, UR17 ;  /* 0x0000001100087c82 */ /* 0x001fe20008000000 */
[----:B------:R-:W-:Y:S02]  /*5fe0*/  UMOV UR11, UR21 ;  /* 0x00000015000b7c82 */ /* 0x000fe40008000000 */
[----:B------:R0:W-:Y:S02]  /*5ff0*/  UTMALDG.3D.MULTICAST [UR8], [UR26], UR25, desc[UR6] ;  /* 0x000006081a0073b4 */ /* 0x0001e40008011819 */
[----:B0-----:R-:W-:Y:S05]  /*6000*/  @P3 BRA `(.L_x_120) ;  /* 0xfffffffc00443947 */ /* 0x001fea000383ffff */
.L_x_116:
[----:B------:R-:W-:Y:S05]  /*6010*/  BSYNC B1 ;  /* 0x0000000000017941 */ /* 0x000fea0003800000 */
.L_x_115:
[----:B------:R-:W-:Y:S01]  /*6020*/  LOP3.LUT P5, RZ, R14, 0xff, RZ, 0xc0, !PT ;  /* 0x000000ff0eff7812 */ /* 0x000fe200078ac0ff */
[----:B------:R-:W-:Y:S01]  /*6030*/  VIADD R6, R15, UR13 ;  /* 0x0000000d0f067c36 */ /* 0x000fe20008000000 */
[----:B------:R-:W-:Y:S01]  /*6040*/  ULDC.64 UR4, c[0x0][0x650] ;  /* 0x0001940000047ab9 */ /* 0x000fe20000000a00 */
[----:B------:R-:W-:Y:S01]  /*6050*/  IMAD.U32 R11, RZ, RZ, UR13 ;  /* 0x0000000dff0b7e24 */ /* 0x000fe2000f8e00ff */
[----:B------:R-:W-:Y:S01]  /*6060*/  UISETP.GE.U32.AND UP0, UPT, UR13, 0xe, UPT ;  /* 0x0000000e0d00788c */ /* 0x000fe2000bf06070 */
[----:B------:R-:W-:Y:S01]  /*6070*/  BSSY B1, `(.L_x_121) ;  /* 0x000006c000017945 */ /* 0x000fe20003800000 */
[----:B------:R-:W-:Y:S02]  /*6080*/  SHF.R.U32.HI R4, RZ, 0x1, R6 ;  /* 0x00000001ff047819 */ /* 0x000fe40000011606 */
[----:B------:R-:W-:Y:S02]  /*6090*/  ISETP.GT.U32.AND P1, PT, R6, 0xd, PT ;  /* 0x0000000d0600780c */ /* 0x000fe40003f24070 */
[----:B------:R-:W-:-:S02]  /*60a0*/  PLOP3.LUT P3, PT, PT, PT, UP0, 0x80, 0x0 ;  /* 0x000000000000781c */ /* 0x000fc40003f6f008 */
[----:B------:R-:W-:Y:S01]  /*60b0*/  ISETP.LT.U32.AND P1, PT, R11, 0xe, P1 ;  /* 0x0000000e0b00780c */ /* 0x000fe20000f21070 */
[----:B------:R-:W0:Y:S01]  /*60c0*/  @P5 S2R R10, SR_CgaCtaId ;  /* 0x00000000000a5919 */ /* 0x000e220000008800 */
[----:B------:R-:W-:Y:S02]  /*60d0*/  @P5 MOV R5, 0x400 ;  /* 0x0000040000055802 */ /* 0x000fe40000000f00 */
[----:B------:R-:W-:Y:S02]  /*60e0*/  PRMT R14, RZ, 0x7610, R14 ;  /* 0x00007610ff0e7816 */ /* 0x000fe4000000000e */
[----:B0-----:R-:W-:Y:S01]  /*60f0*/  @P5 LEA R10, R10, R5, 0x18 ;  /* 0x000000050a0a5211 */ /* 0x001fe200078ec0ff */
[----:B------:R-:W-:-:S03]  /*6100*/  IMAD.WIDE.U32 R4, R4, -0x6db6db6d, RZ ;  /* 0x9249249304047825 */ /* 0x000fc600078e00ff */
[----:B------:R0:W-:Y:S01]  /*6110*/  @P5 SYNCS.ARRIVE.TRANS64.A1T0 RZ, [R10+URZ+0x118], RZ ;  /* 0x000118ff0aff59a7 */ /* 0x0001e2000810003f */
[----:B------:R-:W-:Y:S01]  /*6120*/  IADD3 R2, P5, R2, R8, RZ ;  /* 0x0000000802027210 */ /* 0x000fe20007fbe0ff */
[----:B------:R-:W-:Y:S01]  /*6130*/  IMAD.MOV.U32 R4, RZ, RZ, -0x1 ;  /* 0xffffffffff047424 */ /* 0x000fe200078e00ff */
[----:B------:R-:W-:Y:S02]  /*6140*/  SHF.R.U32.HI R11, RZ, 0x2, R5 ;  /* 0x00000002ff0b7819 */ /* 0x000fe40000011605 */
[----:B------:R-:W-:Y:S01]  /*6150*/  SEL R5, RZ, 0x1, !P1 ;  /* 0x00000001ff057807 */ /* 0x000fe20004800000 */
[----:B------:R-:W-:Y:S01]  /*6160*/  IMAD.X R3, R3, 0x1, R0, P5 ;  /* 0x0000000103037824 */ /* 0x000fe200028e0600 */
[----:B------:R-:W-:Y:S01]  /*6170*/  ISETP.GE.U32.AND P1, PT, R2, UR4, PT ;  /* 0x0000000402007c0c */ /* 0x000fe2000bf26070 */
[----:B------:R-:W-:Y:S01]  /*6180*/  IMAD R15, R11, -0xe, R6 ;  /* 0xfffffff20b0f7824 */ /* 0x000fe200078e0206 */
[----:B------:R-:W-:Y:S01]  /*6190*/  LOP3.LUT R12, R12, R5, RZ, 0x3c, !PT ;  /* 0x000000050c0c7212 */ /* 0x000fe200078e3cff */
[----:B------:R-:W-:Y:S01]  /*61a0*/  IMAD.MOV.U32 R6, RZ, RZ, -0x1 ;  /* 0xffffffffff067424 */ /* 0x000fe200078e00ff */
[----:B------:R-:W-:Y:S01]  /*61b0*/  ISETP.GE.U32.AND.EX P1, PT, R3, UR5, PT, P1 ;  /* 0x0000000503007c0c */ /* 0x000fe2000bf26110 */
[----:B------:R-:W-:Y:S01]  /*61c0*/  IMAD.MOV.U32 R5, RZ, RZ, -0x1 ;  /* 0xffffffffff057424 */ /* 0x000fe200078e00ff */
[----:B------:R-:W-:-:S02]  /*61d0*/  @P3 LOP3.LUT R12, R12, 0x1, R11, 0x78, !PT ;  /* 0x000000010c0c3812 */ /* 0x000fc400078e780b */
[----:B0-----:R-:W-:-:S09]  /*61e0*/  PRMT R10, RZ, 0x7610, R10 ;  /* 0x00007610ff0a7816 */ /* 0x001fd2000000000a */
[----:B------:R-:W-:Y:S05]  /*61f0*/  @P1 BRA `(.L_x_122) ;  /* 0x00000004004c1947 */ /* 0x000fea0003800000 */
[----:B------:R-:W0:Y:S01]  /*6200*/  S2R R17, SR_CTAID.X ;  /* 0x0000000000117919 */ /* 0x000e220000002500 */
[----:B------:R-:W-:Y:S01]  /*6210*/  ULDC.64 UR4, c[0x0][0x628] ;  /* 0x00018a0000047ab9 */ /* 0x000fe20000000a00 */
[----:B------:R-:W1:Y:S01]  /*6220*/  LDC R18, c[0x0][0x144] ;  /* 0x00005100ff127b82 */ /* 0x000e620000000800 */
[----:B------:R-:W-:Y:S01]  /*6230*/  ISETP.NE.U32.AND P1, PT, RZ, UR4, PT ;  /* 0x00000004ff007c0c */ /* 0x000fe2000bf25070 */
[----:B------:R-:W2:Y:S01]  /*6240*/  S2R R6, SR_CTAID.Y ;  /* 0x0000000000067919 */ /* 0x000ea20000002600 */
[----:B------:R-:W-:Y:S01]  /*6250*/  ULDC UR6, c[0x0][0x150] ;  /* 0x0000540000067ab9 */ /* 0x000fe20000000800 */
[----:B------:R-:W-:Y:S01]  /*6260*/  ULDC UR7, c[0x0][0x630] ;  /* 0x00018c0000077ab9 */ /* 0x000fe20000000800 */
[----:B------:R-:W-:Y:S01]  /*6270*/  ISETP.NE.AND.EX P1, PT, RZ, UR5, PT, P1 ;  /* 0x00000005ff007c0c */ /* 0x000fe2000bf25310 */
[----:B------:R-:W-:Y:S01]  /*6280*/  IMAD.MOV.U32 R4, RZ, RZ, R2 ;  /* 0x000000ffff047224 */ /* 0x000fe200078e0002 */
[----:B0-----:R-:W-:-:S05]  /*6290*/  I2FP.F32.U32 R5, R17 ;  /* 0x0000001100057245 */ /* 0x001fca0000201000 */
[----:B------:R-:W-:Y:S01]  /*62a0*/  FMUL R20, R5, UR6 ;  /* 0x0000000605147c20 */ /* 0x000fe20008400000 */
[----:B------:R-:W-:-:S05]  /*62b0*/  IMAD.MOV.U32 R5, RZ, RZ, R3 ;  /* 0x000000ffff057224 */ /* 0x000fca00078e0003 */
[----:B--2---:R-:W-:Y:S05]  /*62c0*/  @!P1 BRA `(.L_x_123) ;  /* 0x0000000000289947 */ /* 0x004fea0003800000 */
[----:B------:R-:W-:Y:S02]  /*62d0*/  ULDC UR6, c[0x0][0x634] ;  /* 0x00018d0000067ab9 */ /* 0x000fe40000000800 */
[----:B------:R-:W-:-:S05]  /*62e0*/  IADD3 R5, P1, R2, UR6, RZ ;  /* 0x0000000602057c10 */ /* 0x000fca000ff3e0ff */
[----:B------:R-:W-:-:S04]  /*62f0*/  IMAD.X R19, RZ, RZ, R3, P1 ;  /* 0x000000ffff137224 */ /* 0x000fc800008e0603 */
[----:B------:R-:W-:-:S04]  /*6300*/  IMAD.WIDE.U32 R10, R19, UR4, RZ ;  /* 0x00000004130a7c25 */ /* 0x000fc8000f8e00ff */
[----:B------:R-:W-:-:S04]  /*6310*/  IMAD.WIDE.U32 R10, P1, R5, UR5, R10 ;  /* 0x00000005050a7c25 */ /* 0x000fc8000f82000a */
[----:B------:R-:W-:-:S04]  /*6320*/  IMAD.WIDE.U32 R4, R5, UR4, RZ ;  /* 0x0000000405047c25 */ /* 0x000fc8000f8e00ff */
[----:B------:R-:W-:Y:S01]  /*6330*/  IMAD.MOV.U32 R4, RZ, RZ, R11 ;  /* 0x000000ffff047224 */ /* 0x000fe200078e000b */
[----:B------:R-:W-:Y:S01]  /*6340*/  IADD3 RZ, P3, R5, R10, RZ ;  /* 0x0000000a05ff7210 */ /* 0x000fe20007f7e0ff */
[----:B------:R-:W-:-:S04]  /*6350*/  IMAD.X R5, RZ, RZ, RZ, P1 ;  /* 0x000000ffff057224 */ /* 0x000fc800008e06ff */
[----:B------:R-:W-:-:S08]  /*6360*/  IMAD.WIDE.U32.X R4, R19, UR5, R4, P3 ;  /* 0x0000000513047c25 */ /* 0x000fd000098e0404 */
.L_x_123:
[--C-:B------:R-:W-:Y:S01]  /*6370*/  SHF.R.U64 R16, R4, UR7, R5.reuse ;  /* 0x0000000704107c19 */ /* 0x100fe20008001205 */
[----:B------:R-:W0:Y:S01]  /*6380*/  F2I.U32.TRUNC.NTZ R20, R20 ;  /* 0x0000001400147305 */ /* 0x000e22000020f000 */
[----:B------:R-:W-:Y:S01]  /*6390*/  SHF.R.U32.HI R4, RZ, UR7, R5 ;  /* 0x00000007ff047c19 */ /* 0x000fe20008011605 */
[----:B------:R-:W-:Y:S01]  /*63a0*/  ULDC.64 UR4, c[0x0][0x620] ;  /* 0x0001880000047ab9 */ /* 0x000fe20000000a00 */
[----:B------:R-:W-:Y:S01]  /*63b0*/  IADD3 R11, P1, RZ, -R16, RZ ;  /* 0x80000010ff0b7210 */ /* 0x000fe20007f3e0ff */
[----:B------:R-:W-:Y:S01]  /*63c0*/  ULDC.64 UR6, c[0x0][0x640] ;  /* 0x0001900000067ab9 */ /* 0x000fe20000000a00 */
[----:B------:R-:W2:Y:S03]  /*63d0*/  LDC R21, c[0x0][0x148] ;  /* 0x00005200ff157b82 */ /* 0x000ea60000000800 */
[----:B------:R-:W-:Y:S01]  /*63e0*/  IMAD.X R4, RZ, RZ, ~R4, P1 ;  /* 0x000000ffff047224 */ /* 0x000fe200008e0e04 */
[----:B------:R-:W-:-:S03]  /*63f0*/  ISETP.NE.U32.AND P1, PT, RZ, UR6, PT ;  /* 0x00000006ff007c0c */ /* 0x000fc6000bf25070 */
[----:B------:R-:W-:Y:S01]  /*6400*/  IMAD R10, R4, UR4, RZ ;  /* 0x00000004040a7c24 */ /* 0x000fe2000f8e02ff */
[----:B------:R-:W-:Y:S01]  /*6410*/  ISETP.NE.AND.EX P1, PT, RZ, UR7, PT, P1 ;  /* 0x00000007ff007c0c */ /* 0x000fe2000bf25310 */
[----:B------:R-:W-:Y:S01]  /*6420*/  IMAD.WIDE.U32 R4, R11, UR4, R2 ;  /* 0x000000040b047c25 */ /* 0x000fe2000f8e0002 */
[----:B------:R-:W-:-:S03]  /*6430*/  ULDC UR4, c[0x0][0x618] ;  /* 0x0001860000047ab9 */ /* 0x000fc60000000800 */
[----:B------:R-:W-:Y:S01]  /*6440*/  IMAD R11, R11, UR5, R10 ;  /* 0x000000050b0b7c24 */ /* 0x000fe2000f8e020a */
[----:B------:R-:W-:Y:S01]  /*6450*/  ULDC UR5, c[0x0][0x154] ;  /* 0x0000550000057ab9 */ /* 0x000fe20000000800 */
[----:B0-----:R-:W-:Y:S02]  /*6460*/  IMAD.MOV R10, RZ, RZ, -R20 ;  /* 0x000000ffff0a7224 */ /* 0x001fe400078e0a14 */
[----:B------:R-:W-:Y:S02]  /*6470*/  IMAD.IADD R5, R5, 0x1, R11 ;  /* 0x0000000105057824 */ /* 0x000fe400078e020b */
[----:B-1----:R-:W-:Y:S01]  /*6480*/  IMAD R17, R18, R10, R17 ;  /* 0x0000000a12117224 */ /* 0x002fe200078e0211 */
[----:B------:R-:W-:Y:S02]  /*6490*/  I2FP.F32.U32 R10, R6 ;  /* 0x00000006000a7245 */ /* 0x000fe40000201000 */
[--C-:B------:R-:W-:Y:S02]  /*64a0*/  SHF.R.U64 R18, R4, UR4, R5.reuse ;  /* 0x0000000404127c19 */ /* 0x100fe40008001205 */
[----:B------:R-:W-:Y:S01]  /*64b0*/  SHF.R.U32.HI R5, RZ, UR4, R5 ;  /* 0x00000004ff057c19 */ /* 0x000fe20008011605 */
[----:B------:R-:W-:Y:S01]  /*64c0*/  FMUL R10, R10, UR5 ;  /* 0x000000050a0a7c20 */ /* 0x000fe20008400000 */
[----:B------:R-:W-:-:S02]  /*64d0*/  ULDC UR4, c[0x0][0x608] ;  /* 0x0001820000047ab9 */ /* 0x000fc40000000800 */
[--C-:B------:R-:W-:Y:S01]  /*64e0*/  SHF.R.U64 R20, R18, UR4, R5.reuse ;  /* 0x0000000412147c19 */ /* 0x100fe20008001205 */
[----:B------:R0:W1:Y:S01]  /*64f0*/  F2I.U32.TRUNC.NTZ R22, R10 ;  /* 0x0000000a00167305 */ /* 0x000062000020f000 */
[----:B------:R-:W-:Y:S01]  /*6500*/  SHF.R.U32.HI R5, RZ, UR4, R5 ;  /* 0x00000004ff057c19 */ /* 0x000fe20008011605 */
[----:B------:R-:W-:-:S03]  /*6510*/  ULDC UR4, c[0x0][0x658] ;  /* 0x0001960000047ab9 */ /* 0x000fc60000000800 */
[--C-:B------:R-:W-:Y:S02]  /*6520*/  SHF.R.U64 R19, R20, UR4, R5.reuse ;  /* 0x0000000414137c19 */ /* 0x100fe40008001205 */
[----:B------:R-:W-:-:S03]  /*6530*/  SHF.R.U32.HI R23, RZ, UR4, R5 ;  /* 0x00000004ff177c19 */ /* 0x000fc60008011605 */
[----:B------:R-:W-:Y:S02]  /*6540*/  IMAD.MOV.U32 R4, RZ, RZ, R19 ;  /* 0x000000ffff047224 */ /* 0x000fe400078e0013 */
[----:B------:R-:W-:Y:S01]  /*6550*/  IMAD.MOV.U32 R5, RZ, RZ, R23 ;  /* 0x000000ffff057224 */ /* 0x000fe200078e0017 */
[----:B0-----:R-:W-:Y:S06]  /*6560*/  @!P1 BRA `(.L_x_124) ;  /* 0x0000000000289947 */ /* 0x001fec0003800000 */
        /* <DEDUP_REMOVED lines=10> */
.L_x_124:
[----:B------:R-:W-:Y:S01]  /*6610*/  ULDC UR4, c[0x0][0x648] ;  /* 0x0001920000047ab9 */ /* 0x000fe20000000800 */
[----:B-1----:R-:W-:Y:S01]  /*6620*/  IMAD.MOV R22, RZ, RZ, -R22 ;  /* 0x000000ffff167224 */ /* 0x002fe200078e0a16 */
[----:B------:R-:W-:Y:S01]  /*6630*/  SHF.R.U64 R5, R4, UR4, R5 ;  /* 0x0000000404057c19 */ /* 0x000fe20008001205 */
[----:B------:R-:W-:Y:S01]  /*6640*/  ULDC UR4, c[0x0][0x638] ;  /* 0x00018e0000047ab9 */ /* 0x000fe20000000800 */
[----:B------:R-:W-:Y:S01]  /*6650*/  LOP3.LUT R4, R20, UR19, RZ, 0xc0, !PT ;  /* 0x0000001314047c12 */ /* 0x000fe2000f8ec0ff */
[----:B--2---:R-:W-:Y:S01]  /*6660*/  @P4 IMAD R17, R21, R22, R6 ;  /* 0x0000001615114224 */ /* 0x004fe200078e0206 */
[----:B------:R-:W-:Y:S01]  /*6670*/  LOP3.LUT R18, R18, UR18, RZ, 0xc0, !PT ;  /* 0x0000001212127c12 */ /* 0x000fe2000f8ec0ff */
[----:B------:R-:W-:Y:S01]  /*6680*/  IMAD.MOV R6, RZ, RZ, -R5 ;  /* 0x000000ffff067224 */ /* 0x000fe200078e0a05 */
[----:B------:R-:W-:Y:S01]  /*6690*/  ULDC UR5, c[0x0][0x610] ;  /* 0x0001840000057ab9 */ /* 0x000fe20000000800 */
[----:B------:R-:W-:Y:S02]  /*66a0*/  IMAD R4, R5, UR20, R4 ;  /* 0x0000001405047c24 */ /* 0x000fe4000f8e0204 */
[----:B------:R-:W-:Y:S01]  /*66b0*/  IMAD R19, R6, UR4, R19 ;  /* 0x0000000406137c24 */ /* 0x000fe2000f8e0213 */
[----:B------:R-:W-:Y:S01]  /*66c0*/  ULDC UR4, c[0x0][0x600] ;  /* 0x0001800000047ab9 */ /* 0x000fe20000000800 */
[----:B------:R-:W-:-:S02]  /*66d0*/  IMAD R17, R4, UR5, R17 ;  /* 0x0000000504117c24 */ /* 0x000fc4000f8e0211 */
[----:B------:R-:W-:Y:S02]  /*66e0*/  IMAD R6, R19, UR4, R18 ;  /* 0x0000000413067c24 */ /* 0x000fe4000f8e0212 */
[----:B------:R-:W-:Y:S02]  /*66f0*/  IMAD.MOV.U32 R10, RZ, RZ, 0x1 ;  /* 0x00000001ff0a7424 */ /* 0x000fe400078e00ff */
[----:B------:R-:W-:Y:S01]  /*6700*/  IMAD.MOV.U32 R5, RZ, RZ, R16 ;  /* 0x000000ffff057224 */ /* 0x000fe200078e0010 */
[----:B------:R-:W-:Y:S02]  /*6710*/  SEL R4, R6, R17, !P4 ;  /* 0x0000001106047207 */ /* 0x000fe40006000000 */
[----:B------:R-:W-:-:S07]  /*6720*/  SEL R6, R17, R6, !P4 ;  /* 0x0000000611067207 */ /* 0x000fce0006000000 */
.L_x_122:
[----:B------:R-:W-:Y:S05]  /*6730*/  BSYNC B1 ;  /* 0x0000000000017941 */ /* 0x000fea0003800000 */
.L_x_121:
[----:B------:R-:W-:-:S13]  /*6740*/  LOP3.LUT P1, RZ, R10, 0xff, RZ, 0xc0, !PT ;  /* 0x000000ff0aff7812 */ /* 0x000fda000782c0ff */
[----:B------:R-:W-:Y:S05]  /*6750*/  @P1 BRA `(.L_x_125) ;  /* 0xfffffff4003c1947 */ /* 0x000fea000383ffff */
[----:B------:R-:W-:Y:S05]  /*6760*/  BSYNC B0 ;  /* 0x0000000000007941 */ /* 0x000fea0003800000 */
.L_x_113:
[----:B------:R-:W-:-:S03]  /*6770*/  UMOV UR4, 0xffffffff ;  /* 0xffffffff00047882 */ /* 0x000fc60000000000 */
[----:B------:R-:W-:Y:S05]  /*6780*/  BRA.DIV UR4, `(.L_x_126) ;  /* 0x0000000a04b47947 */ /* 0x000fea000b800000 */
[----:B------:R-:W-:-:S13]  /*6790*/  ELECT P0, URZ, PT ;  /* 0x00000000003f782f */ /* 0x000fda0003800000 */
.L_x_152:
[----:B------:R-:W-:Y:S04]  /*67a0*/  BSSY B0, `(.L_x_127) ;  /* 0x0000085000007945 */ /* 0x000fe80003800000 */
[----:B------:R-:W-:Y:S05]  /*67b0*/  @!P0 BRA `(.L_x_128) ;  /* 0x00000008000c8947 */ /* 0x000fea0003800000 */
[----:B------:R-:W-:-:S04]  /*67c0*/  LOP3.LUT R7, R7, 0x2, RZ, 0xfc, !PT ;  /* 0x0000000207077812 */ /* 0x000fc800078efcff */
[----:B------:R-:W-:-:S13]  /*67d0*/  ISETP.NE.AND P0, PT, R7, 0x3, PT ;  /* 0x000000030700780c */ /* 0x000fda0003f05270 */
[----:B------:R-:W-:Y:S05]  /*67e0*/  @!P0 BRA `(.L_x_129) ;  /* 0x0000000000048947 */ /* 0x000fea0003800000 */
[----:B------:R-:W-:Y:S01]  /*67f0*/  BPT.TRAP 0x1 ;  /* 0x000000040000795c */ /* 0x000fe20000300000 */
.L_x_129:
[----:B------:R-:W0:Y:S01]  /*6800*/  S2R R3, SR_CgaCtaId ;  /* 0x0000000000037919 */ /* 0x000e220000008800 */
[----:B------:R-:W-:Y:S02]  /*6810*/  MOV R0, 0x400 ;  /* 0x0000040000007802 */ /* 0x000fe40000000f00 */
[----:B------:R-:W-:Y:S02]  /*6820*/  SHF.L.U32 R2, R12, 0x1f, RZ ;  /* 0x0000001f0c027819 */ /* 0x000fe400000006ff */
[----:B0-----:R-:W-:-:S05]  /*6830*/  LEA R0, R3, R0, 0x18 ;  /* 0x0000000003007211 */ /* 0x001fca00078ec0ff */
[----:B------:R-:W-:-:S04]  /*6840*/  VIADD R0, R0, 0x70 ;  /* 0x0000007000007836 */ /* 0x000fc80000000000 */
[C---:B------:R-:W-:Y:S02]  /*6850*/  IMAD R5, R15.reuse, 0x8, R0 ;  /* 0x000000080f057824 */ /* 0x040fe400078e0200 */
[----:B------:R-:W-:Y:S02]  /*6860*/  VIADD R15, R15, 0x1 ;  /* 0x000000010f0f7836 */ /* 0x000fe40000000000 */
[----:B------:R-:W0:Y:S03]  /*6870*/  SYNCS.PHASECHK.TRANS64.TRYWAIT P0, [R5+URZ], R2 ;  /* 0x00000002050075a7 */ /* 0x000e26000800017f */
[----:B------:R-:W-:-:S04]  /*6880*/  ISETP.NE.AND P1, PT, R15, 0xe, PT ;  /* 0x0000000e0f00780c */ /* 0x000fc80003f25270 */
[----:B------:R-:W-:Y:S02]  /*6890*/  SEL R3, RZ, 0x1, P1 ;  /* 0x00000001ff037807 */ /* 0x000fe40000800000 */
[----:B------:R-:W-:Y:S02]  /*68a0*/  SEL R15, R15, RZ, P1 ;  /* 0x000000ff0f0f7207 */ /* 0x000fe40000800000 */
[----:B------:R-:W-:-:S03]  /*68b0*/  LOP3.LUT R12, R12, R3, RZ, 0x3c, !PT ;  /* 0x000000030c0c7212 */ /* 0x000fc600078e3cff */
[----:B------:R-:W-:Y:S01]  /*68c0*/  IMAD R7, R15, 0x8, R0 ;  /* 0x000000080f077824 */ /* 0x000fe200078e0200 */
[----:B------:R-:W-:Y:S01]  /*68d0*/  SHF.L.U32 R4, R12, 0x1f, RZ ;  /* 0x0000001f0c047819 */ /* 0x000fe200000006ff */
[----:B0-----:R-:W-:Y:S06]  /*68e0*/  @!P0 BRA `(.L_x_130) ;  /* 0x0000000800808947 */ /* 0x001fec0003800000 */
.L_x_153:
[----:B------:R-:W1:Y:S01]  /*68f0*/  SYNCS.PHASECHK.TRANS64.TRYWAIT P0, [R7+URZ], R4 ;  /* 0x00000004070075a7 */ /* 0x000e62000800017f */
[----:B0-----:R-:W-:-:S05]  /*6900*/  VIADD R2, R15, 0x1 ;  /* 0x000000010f027836 */ /* 0x001fca0000000000 */
[----:B------:R-:W-:-:S04]  /*6910*/  ISETP.NE.AND P1, PT, R2, 0xe, PT ;  /* 0x0000000e0200780c */ /* 0x000fc80003f25270 */
[----:B------:R-:W-:Y:S02]  /*6920*/  SEL R3, RZ, 0x1, P1 ;  /* 0x00000001ff037807 */ /* 0x000fe40000800000 */
[----:B------:R-:W-:Y:S02]  /*6930*/  SEL R9, R2, RZ, P1 ;  /* 0x000000ff02097207 */ /* 0x000fe40000800000 */
[----:B------:R-:W-:-:S03]  /*6940*/  LOP3.LUT R12, R12, R3, RZ, 0x3c, !PT ;  /* 0x000000030c0c7212 */ /* 0x000fc600078e3cff */
[----:B------:R-:W-:Y:S01]  /*6950*/  IMAD R6, R9, 0x8, R0 ;  /* 0x0000000809067824 */ /* 0x000fe200078e0200 */
[----:B------:R-:W-:Y:S01]  /*6960*/  SHF.L.U32 R5, R12, 0x1f, RZ ;  /* 0x0000001f0c057819 */ /* 0x000fe200000006ff */
[----:B-1----:R-:W-:Y:S06]  /*6970*/  @!P0 BRA `(.L_x_131) ;  /* 0x0000000800708947 */ /* 0x002fec0003800000 */
.L_x_154:
[----:B------:R-:W1:Y:S01]  /*6980*/  SYNCS.PHASECHK.TRANS64.TRYWAIT P0, [R6+URZ], R5 ;  /* 0x00000005060075a7 */ /* 0x000e62000800017f */
[----:B------:R-:W-:-:S05]  /*6990*/  VIADD R2, R9, 0x1 ;  /* 0x0000000109027836 */ /* 0x000fca0000000000 */
[----:B------:R-:W-:-:S04]  /*69a0*/  ISETP.NE.AND P1, PT, R2, 0xe, PT ;  /* 0x0000000e0200780c */ /* 0x000fc80003f25270 */
[----:B------:R-:W-:Y:S02]  /*69b0*/  SEL R3, RZ, 0x1, P1 ;  /* 0x00000001ff037807 */ /* 0x000fe40000800000 */
[----:B0-----:R-:W-:Y:S02]  /*69c0*/  SEL R7, R2, RZ, P1 ;  /* 0x000000ff02077207 */ /* 0x001fe40000800000 */
[----:B------:R-:W-:-:S03]  /*69d0*/  LOP3.LUT R12, R12, R3, RZ, 0x3c, !PT ;  /* 0x000000030c0c7212 */ /* 0x000fc600078e3cff */
[----:B------:R-:W-:Y:S01]  /*69e0*/  IMAD R9, R7, 0x8, R0 ;  /* 0x0000000807097824 */ /* 0x000fe200078e0200 */
[----:B------:R-:W-:Y:S01]  /*69f0*/  SHF.L.U32 R4, R12, 0x1f, RZ ;  /* 0x0000001f0c047819 */ /* 0x000fe200000006ff */
[----:B-1----:R-:W-:Y:S06]  /*6a00*/  @!P0 BRA `(.L_x_132) ;  /* 0x0000000800608947 */ /* 0x002fec0003800000 */
.L_x_155:
[----:B------:R-:W1:Y:S01]  /*6a10*/  SYNCS.PHASECHK.TRANS64.TRYWAIT P0, [R9+URZ], R4 ;  /* 0x00000004090075a7 */ /* 0x000e62000800017f */
[----:B------:R-:W-:-:S05]  /*6a20*/  VIADD R2, R7, 0x1 ;  /* 0x0000000107027836 */ /* 0x000fca0000000000 */
[----:B------:R-:W-:-:S04]  /*6a30*/  ISETP.NE.AND P1, PT, R2, 0xe, PT ;  /* 0x0000000e0200780c */ /* 0x000fc80003f25270 */
[----:B------:R-:W-:Y:S02]  /*6a40*/  SEL R3, RZ, 0x1, P1 ;  /* 0x00000001ff037807 */ /* 0x000fe40000800000 */
[----:B------:R-:W-:Y:S02]  /*6a50*/  SEL R7, R2, RZ, P1 ;  /* 0x000000ff02077207 */ /* 0x000fe40000800000 */
[----:B------:R-:W-:-:S03]  /*6a60*/  LOP3.LUT R12, R12, R3, RZ, 0x3c, !PT ;  /* 0x000000030c0c7212 */ /* 0x000fc600078e3cff */
[----:B0-----:R-:W-:Y:S01]  /*6a70*/  IMAD R6, R7, 0x8, R0 ;  /* 0x0000000807067824 */ /* 0x001fe200078e0200 */
[----:B------:R-:W-:Y:S01]  /*6a80*/  SHF.L.U32 R5, R12, 0x1f, RZ ;  /* 0x0000001f0c057819 */ /* 0x000fe200000006ff */
[----:B-1----:R-:W-:Y:S06]  /*6a90*/  @!P0 BRA `(.L_x_133) ;  /* 0x0000000800508947 */ /* 0x002fec0003800000 */
.L_x_156:
        /* <DEDUP_REMOVED lines=9> */
.L_x_157:
        /* <DEDUP_REMOVED lines=9> */
.L_x_158:
        /* <DEDUP_REMOVED lines=9> */
.L_x_159:
        /* <DEDUP_REMOVED lines=9> */
.L_x_160:
        /* <DEDUP_REMOVED lines=9> */
.L_x_161:
        /* <DEDUP_REMOVED lines=9> */
.L_x_162:
        /* <DEDUP_REMOVED lines=9> */
.L_x_163:
        /* <DEDUP_REMOVED lines=9> */
.L_x_164:
[----:B------:R-:W1:Y:S01]  /*6f20*/  SYNCS.PHASECHK.TRANS64.TRYWAIT P0, [R6+URZ], R5 ;  /* 0x00000005060075a7 */ /* 0x000e62000800017f */
[----:B------:R-:W-:-:S05]  /*6f30*/  VIADD R2, R7, 0x1 ;  /* 0x0000000107027836 */ /* 0x000fca0000000000 */
[----:B------:R-:W-:-:S04]  /*6f40*/  ISETP.NE.AND P1, PT, R2, 0xe, PT ;  /* 0x0000000e0200780c */ /* 0x000fc80003f25270 */
[----:B0-----:R-:W-:Y:S02]  /*6f50*/  SEL R4, RZ, 0x1, P1 ;  /* 0x00000001ff047807 */ /* 0x001fe40000800000 */
[----:B------:R-:W-:Y:S02]  /*6f60*/  SEL R3, R2, RZ, P1 ;  /* 0x000000ff02037207 */ /* 0x000fe40000800000 */
[----:B------:R-:W-:Y:S01]  /*6f70*/  LOP3.LUT R4, R11, R4, RZ, 0x3c, !PT ;  /* 0x000000040b047212 */ /* 0x000fe200078e3cff */
[----:B-1----:R-:W-:Y:S06]  /*6f80*/  @!P0 BRA `(.L_x_142) ;  /* 0x0000000400c88947 */ /* 0x002fec0003800000 */
.L_x_165:
[----:B------:R-:W-:Y:S01]  /*6f90*/  IMAD R3, R3, 0x8, R0 ;  /* 0x0000000803037824 */ /* 0x000fe200078e0200 */
[----:B------:R-:W-:-:S07]  /*6fa0*/  SHF.L.U32 R0, R4, 0x1f, RZ ;  /* 0x0000001f04007819 */ /* 0x000fce00000006ff */
.L_x_143:
[----:B-1----:R1:W2:Y:S02]  /*6fb0*/  SYNCS.PHASECHK.TRANS64.TRYWAIT P0, [R3+URZ], R0 ;  /* 0x00000000030075a7 */ /* 0x0022a4000800017f */
[----:B--2---:R-:W-:Y:S05]  /*6fc0*/  @!P0 NANOSLEEP.SYNCS 0x989680 ;  /* 0x009896800000895d */ /* 0x004fea0003900000 */
[----:B------:R-:W2:Y:S02]  /*6fd0*/  @!P0 SYNCS.PHASECHK.TRANS64 P0, [R3+URZ], R0 ;  /* 0x00000000030085a7 */ /* 0x000ea4000800007f */
[----:B--2---:R-:W-:Y:S05]  /*6fe0*/  @!P0 BRA `(.L_x_143) ;  /* 0xfffffffc00f08947 */ /* 0x004fea000383ffff */
.L_x_128:
[----:B------:R-:W-:Y:S05]  /*6ff0*/  BSYNC B0 ;  /* 0x0000000000007941 */ /* 0x000fea0003800000 */
.L_x_127:
[----:B------:R-:W-:Y:S05]  /*7000*/  EXIT ;  /* 0x000000000000794d */ /* 0x000fea0003800000 */
.L_x_20:
[----:B0-----:R-:W-:-:S04]  /*7010*/  IMAD.U32 R17, RZ, RZ, UR11 ;  /* 0x0000000bff117e24 */ /* 0x001fc8000f8e00ff */
[----:B------:R0:W1:Y:S03]  /*7020*/  SYNCS.PHASECHK.TRANS64.TRYWAIT P0, [R17+URZ+-0x8], R16 ;  /* 0xfffff810110075a7 */ /* 0x000066000800017f */
[----:B-1----:R-:W-:Y:S05]  /*7030*/  @!P0 NANOSLEEP.SYNCS 0x989680 ;  /* 0x009896800000895d */ /* 0x002fea0003900000 */
[----:B------:R-:W1:Y:S02]  /*7040*/  @!P0 SYNCS.PHASECHK.TRANS64 P0, [R17+URZ+-0x8], R16 ;  /* 0xfffff810110085a7 */ /* 0x000e64000800007f */
[----:B-1----:R-:W-:Y:S05]  /*7050*/  @!P0 BRA `(.L_x_20) ;  /* 0xfffffffc00ec8947 */ /* 0x002fea000383ffff */
[----:B------:R-:W-:Y:S05]  /*7060*/  BRA `(.L_x_144) ;  /* 0xffffffa800087947 */ /* 0x000fea000383ffff */
.L_x_25:
[----:B-1----:R-:W-:-:S04]  /*7070*/  IMAD.U32 R17, RZ, RZ, UR6 ;  /* 0x00000006ff117e24 */ /* 0x002fc8000f8e00ff */
[----:B------:R1:W4:Y:S03]  /*7080*/  SYNCS.PHASECHK.TRANS64.TRYWAIT P0, [R17+URZ], R16 ;  /* 0x00000010110075a7 */ /* 0x000326000800017f */
[----:B----4-:R-:W-:Y:S05]  /*7090*/  @!P0 NANOSLEEP.SYNCS 0x989680 ;  /* 0x009896800000895d */ /* 0x010fea0003900000 */
[----:B------:R-:W4:Y:S02]  /*70a0*/  @!P0 SYNCS.PHASECHK.TRANS64 P0, [R17+URZ], R16 ;  /* 0x00000010110085a7 */ /* 0x000f24000800007f */
[----:B----4-:R-:W-:Y:S05]  /*70b0*/  @!P0 BRA `(.L_x_25) ;  /* 0xfffffffc00ec8947 */ /* 0x010fea000383ffff */
[----:B------:R-:W-:Y:S05]  /*70c0*/  BRA `(.L_x_24) ;  /* 0xffffffa800b07947 */ /* 0x000fea000383ffff */
.L_x_31:
[----:B-1----:R-:W-:-:S04]  /*70d0*/  IMAD.U32 R19, RZ, RZ, UR16 ;  /* 0x00000010ff137e24 */ /* 0x002fc8000f8e00ff */
[----:B------:R1:W4:Y:S03]  /*70e0*/  SYNCS.PHASECHK.TRANS64.TRYWAIT P0, [R19+URZ], R18 ;  /* 0x00000012130075a7 */ /* 0x000326000800017f */
[----:B----4-:R-:W-:Y:S05]  /*70f0*/  @!P0 NANOSLEEP.SYNCS 0x989680 ;  /* 0x009896800000895d */ /* 0x010fea0003900000 */
[----:B------:R-:W4:Y:S02]  /*7100*/  @!P0 SYNCS.PHASECHK.TRANS64 P0, [R19+URZ], R18 ;  /* 0x00000012130085a7 */ /* 0x000f24000800007f */
[----:B----4-:R-:W-:Y:S05]  /*7110*/  @!P0 BRA `(.L_x_31) ;  /* 0xfffffffc00ec8947 */ /* 0x010fea000383ffff */
[----:B------:R-:W-:Y:S05]  /*7120*/  BRA `(.L_x_30) ;  /* 0xffffffb000347947 */ /* 0x000fea000383ffff */
.L_x_41:
[----:B0-----:R-:W-:-:S04]  /*7130*/  IMAD.U32 R17, RZ, RZ, UR11 ;  /* 0x0000000bff117e24 */ /* 0x001fc8000f8e00ff */
[----:B------:R0:W1:Y:S03]  /*7140*/  SYNCS.PHASECHK.TRANS64.TRYWAIT P0, [R17+URZ+0x8], R16 ;  /* 0x00000810110075a7 */ /* 0x000066000800017f */
[----:B-1----:R-:W-:Y:S05]  /*7150*/  @!P0 NANOSLEEP.SYNCS 0x989680 ;  /* 0x009896800000895d */ /* 0x002fea0003900000 */
[----:B------:R-:W1:Y:S02]  /*7160*/  @!P0 SYNCS.PHASECHK.TRANS64 P0, [R17+URZ+0x8], R16 ;  /* 0x00000810110085a7 */ /* 0x000e64000800007f */
[----:B-1----:R-:W-:Y:S05]  /*7170*/  @!P0 BRA `(.L_x_41) ;  /* 0xfffffffc00ec8947 */ /* 0x002fea000383ffff */
[----:B------:R-:W-:Y:S05]  /*7180*/  BRA `(.L_x_145) ;  /* 0xffffffb800bc7947 */ /* 0x000fea000383ffff */
.L_x_114:
[----:B------:R-:W-:Y:S01]  /*7190*/  BSSY B1, `(.L_x_146) ;  /* 0x0000006000017945 */ /* 0x000fe20003800000 */
[----:B------:R-:W-:-:S07]  /*71a0*/  IMAD.MOV.U32 R10, RZ, RZ, -0x1 ;  /* 0xffffffffff0a7424 */ /* 0x000fce00078e00ff */
[----:B------:R-:W-:Y:S05]  /*71b0*/  WARPSYNC.COLLECTIVE R10, `(.L_x_147) ;  /* 0x000000000a0c7348 */ /* 0x000fea0003c00000 */
[----:B------:R-:W-:Y:S02]  /*71c0*/  ELECT P1, UR62, PT ;  /* 0x00000000003e782f */ /* 0x000fe40003820000 */
[----:B------:R-:W-:Y:S01]  /*71d0*/  MOV R10, UR62 ;  /* 0x0000003e000a7c02 */ /* 0x000fe20008000f00 */
[----:B------:R-:W-:Y:S10]  /*71e0*/  ENDCOLLECTIVE ;  /* 0x000000000000791b */ /* 0x000ff40003800000 */
.L_x_147:
[----:B------:R-:W-:Y:S05]  /*71f0*/  BSYNC B1 ;  /* 0x0000000000017941 */ /* 0x000fea0003800000 */
.L_x_146:
[----:B------:R-:W-:Y:S05]  /*7200*/  BRA `(.L_x_148) ;  /* 0xffffffe8009c7947 */ /* 0x000fea000383ffff */
.L_x_117:
[----:B-1----:R1:W2:Y:S02]  /*7210*/  SYNCS.PHASECHK.TRANS64.TRYWAIT P1, [R19+URZ+0x70], R10 ;  /* 0x0000700a130075a7 */ /* 0x0022a4000802017f */
[----:B--2---:R-:W-:Y:S05]  /*7220*/  @!P1 NANOSLEEP.SYNCS 0x989680 ;  /* 0x009896800000995d */ /* 0x004fea0003900000 */
[----:B------:R-:W2:Y:S02]  /*7230*/  @!P1 SYNCS.PHASECHK.TRANS64 P1, [R19+URZ+0x70], R10 ;  /* 0x0000700a130095a7 */ /* 0x000ea4000802007f */
[----:B--2---:R-:W-:Y:S05]  /*7240*/  @!P1 BRA `(.L_x_117) ;  /* 0xfffffffc00f09947 */ /* 0x004fea000383ffff */
[----:B------:R-:W-:Y:S05]  /*7250*/  BRA `(.L_x_149) ;  /* 0xffffffe800d07947 */ /* 0x000fea000383ffff */
.L_x_126:
[----:B------:R-:W-:Y:S01]  /*7260*/  BSSY B0, `(.L_x_150) ;  /* 0x0000006000007945 */ /* 0x000fe20003800000 */
[----:B------:R-:W-:-:S07]  /*7270*/  IMAD.MOV.U32 R10, RZ, RZ, -0x1 ;  /* 0xffffffffff0a7424 */ /* 0x000fce00078e00ff */
[----:B------:R-:W-:Y:S05]  /*7280*/  WARPSYNC.COLLECTIVE R10, `(.L_x_151) ;  /* 0x000000000a0c7348 */ /* 0x000fea0003c00000 */
[----:B------:R-:W-:Y:S02]  /*7290*/  ELECT P1, UR62, PT ;  /* 0x00000000003e782f */ /* 0x000fe40003820000 */
[----:B------:R-:W-:Y:S01]  /*72a0*/  MOV R10, UR62 ;  /* 0x0000003e000a7c02 */ /* 0x000fe20008000f00 */
[----:B------:R-:W-:Y:S10]  /*72b0*/  ENDCOLLECTIVE ;  /* 0x000000000000791b */ /* 0x000ff40003800000 */
.L_x_151:
[----:B------:R-:W-:Y:S05]  /*72c0*/  BSYNC B0 ;  /* 0x0000000000007941 */ /* 0x000fea0003800000 */
.L_x_150:
[----:B------:R-:W-:Y:S01]  /*72d0*/  PLOP3.LUT P0, PT, P1, PT, PT, 0x80, 0x0 ;  /* 0x000000000000781c */ /* 0x000fe20000f0f070 */
[----:B------:R-:W-:-:S12]  /*72e0*/  BRA `(.L_x_152) ;  /* 0xfffffff4002c7947 */ /* 0x000fd8000383ffff */
.L_x_130:
[----:B0-----:R0:W1:Y:S02]  /*72f0*/  SYNCS.PHASECHK.TRANS64.TRYWAIT P0, [R5+URZ], R2 ;  /* 0x00000002050075a7 */ /* 0x001064000800017f */
[----:B-1----:R-:W-:Y:S05]  /*7300*/  @!P0 NANOSLEEP.SYNCS 0x989680 ;  /* 0x009896800000895d */ /* 0x002fea0003900000 */
[----:B------:R-:W1:Y:S02]  /*7310*/  @!P0 SYNCS.PHASECHK.TRANS64 P0, [R5+URZ], R2 ;  /* 0x00000002050085a7 */ /* 0x000e64000800007f */
[----:B-1----:R-:W-:Y:S05]  /*7320*/  @!P0 BRA `(.L_x_130) ;  /* 0xfffffffc00f08947 */ /* 0x002fea000383ffff */
[----:B------:R-:W-:Y:S05]  /*7330*/  BRA `(.L_x_153) ;  /* 0xfffffff4006c7947 */ /* 0x000fea000383ffff */
.L_x_131:
[----:B0-----:R0:W1:Y:S02]  /*7340*/  SYNCS.PHASECHK.TRANS64.TRYWAIT P0, [R7+URZ], R4 ;  /* 0x00000004070075a7 */ /* 0x001064000800017f */
[----:B-1----:R-:W-:Y:S05]  /*7350*/  @!P0 NANOSLEEP.SYNCS 0x989680 ;  /* 0x009896800000895d */ /* 0x002fea0003900000 */
[----:B------:R-:W1:Y:S02]  /*7360*/  @!P0 SYNCS.PHASECHK.TRANS64 P0, [R7+URZ], R4 ;  /* 0x00000004070085a7 */ /* 0x000e64000800007f */
[----:B-1----:R-:W-:Y:S05]  /*7370*/  @!P0 BRA `(.L_x_131) ;  /* 0xfffffffc00f08947 */ /* 0x002fea000383ffff */
[----:B------:R-:W-:Y:S05]  /*7380*/  BRA `(.L_x_154) ;  /* 0xfffffff4007c7947 */ /* 0x000fea000383ffff */
.L_x_132:
[----:B0-----:R0:W1:Y:S02]  /*7390*/  SYNCS.PHASECHK.TRANS64.TRYWAIT P0, [R6+URZ], R5 ;  /* 0x00000005060075a7 */ /* 0x001064000800017f */
[----:B-1----:R-:W-:Y:S05]  /*73a0*/  @!P0 NANOSLEEP.SYNCS 0x989680 ;  /* 0x009896800000895d */ /* 0x002fea0003900000 */
[----:B------:R-:W1:Y:S02]  /*73b0*/  @!P0 SYNCS.PHASECHK.TRANS64 P0, [R6+URZ], R5 ;  /* 0x00000005060085a7 */ /* 0x000e64000800007f */
[----:B-1----:R-:W-:Y:S05]  /*73c0*/  @!P0 BRA `(.L_x_132) ;  /* 0xfffffffc00f08947 */ /* 0x002fea000383ffff */
[----:B------:R-:W-:Y:S05]  /*73d0*/  BRA `(.L_x_155) ;  /* 0xfffffff4008c7947 */ /* 0x000fea000383ffff */
.L_x_133:
[----:B0-----:R0:W1:Y:S02]  /*73e0*/  SYNCS.PHASECHK.TRANS64.TRYWAIT P0, [R9+URZ], R4 ;  /* 0x00000004090075a7 */ /* 0x001064000800017f */
[----:B-1----:R-:W-:Y:S05]  /*73f0*/  @!P0 NANOSLEEP.SYNCS 0x989680 ;  /* 0x009896800000895d */ /* 0x002fea0003900000 */
[----:B------:R-:W1:Y:S02]  /*7400*/  @!P0 SYNCS.PHASECHK.TRANS64 P0, [R9+URZ], R4 ;  /* 0x00000004090085a7 */ /* 0x000e64000800007f */
[----:B-1----:R-:W-:Y:S05]  /*7410*/  @!P0 BRA `(.L_x_133) ;  /* 0xfffffffc00f08947 */ /* 0x002fea000383ffff */
[----:B------:R-:W-:Y:S05]  /*7420*/  BRA `(.L_x_156) ;  /* 0xfffffff4009c7947 */ /* 0x000fea000383ffff */
.L_x_134:
[----:B0-----:R0:W1:Y:S02]  /*7430*/  SYNCS.PHASECHK.TRANS64.TRYWAIT P0, [R6+URZ], R5 ;  /* 0x00000005060075a7 */ /* 0x001064000800017f */
[----:B-1----:R-:W-:Y:S05]  /*7440*/  @!P0 NANOSLEEP.SYNCS 0x989680 ;  /* 0x009896800000895d */ /* 0x002fea0003900000 */
[----:B------:R-:W1:Y:S02]  /*7450*/  @!P0 SYNCS.PHASECHK.TRANS64 P0, [R6+URZ], R5 ;  /* 0x00000005060085a7 */ /* 0x000e64000800007f */
[----:B-1----:R-:W-:Y:S05]  /*7460*/  @!P0 BRA `(.L_x_134) ;  /* 0xfffffffc00f08947 */ /* 0x002fea000383ffff */
[----:B------:R-:W-:Y:S05]  /*7470*/  BRA `(.L_x_157) ;  /* 0xfffffff400ac7947 */ /* 0x000fea000383ffff */
.L_x_135:
[----:B0-----:R0:W1:Y:S02]  /*7480*/  SYNCS.PHASECHK.TRANS64.TRYWAIT P0, [R9+URZ], R4 ;  /* 0x00000004090075a7 */ /* 0x001064000800017f */
[----:B-1----:R-:W-:Y:S05]  /*7490*/  @!P0 NANOSLEEP.SYNCS 0x989680 ;  /* 0x009896800000895d */ /* 0x002fea0003900000 */
[----:B------:R-:W1:Y:S02]  /*74a0*/  @!P0 SYNCS.PHASECHK.TRANS64 P0, [R9+URZ], R4 ;  /* 0x00000004090085a7 */ /* 0x000e64000800007f */
[----:B-1----:R-:W-:Y:S05]  /*74b0*/  @!P0 BRA `(.L_x_135) ;  /* 0xfffffffc00f08947 */ /* 0x002fea000383ffff */
[----:B------:R-:W-:Y:S05]  /*74c0*/  BRA `(.L_x_158) ;  /* 0xfffffff400bc7947 */ /* 0x000fea000383ffff */
.L_x_136:
[----:B0-----:R0:W1:Y:S02]  /*74d0*/  SYNCS.PHASECHK.TRANS64.TRYWAIT P0, [R6+URZ], R5 ;  /* 0x00000005060075a7 */ /* 0x001064000800017f */
[----:B-1----:R-:W-:Y:S05]  /*74e0*/  @!P0 NANOSLEEP.SYNCS 0x989680 ;  /* 0x009896800000895d */ /* 0x002fea0003900000 */
[----:B------:R-:W1:Y:S02]  /*74f0*/  @!P0 SYNCS.PHASECHK.TRANS64 P0, [R6+URZ], R5 ;  /* 0x00000005060085a7 */ /* 0x000e64000800007f */
[----:B-1----:R-:W-:Y:S05]  /*7500*/  @!P0 BRA `(.L_x_136) ;  /* 0xfffffffc00f08947 */ /* 0x002fea000383ffff */
[----:B------:R-:W-:Y:S05]  /*7510*/  BRA `(.L_x_159) ;  /* 0xfffffff400cc7947 */ /* 0x000fea000383ffff */
.L_x_137:
[----:B0-----:R0:W1:Y:S02]  /*7520*/  SYNCS.PHASECHK.TRANS64.TRYWAIT P0, [R9+URZ], R4 ;  /* 0x00000004090075a7 */ /* 0x001064000800017f */
[----:B-1----:R-:W-:Y:S05]  /*7530*/  @!P0 NANOSLEEP.SYNCS 0x989680 ;  /* 0x009896800000895d */ /* 0x002fea0003900000 */
[----:B------:R-:W1:Y:S02]  /*7540*/  @!P0 SYNCS.PHASECHK.TRANS64 P0, [R9+URZ], R4 ;  /* 0x00000004090085a7 */ /* 0x000e64000800007f */
[----:B-1----:R-:W-:Y:S05]  /*7550*/  @!P0 BRA `(.L_x_137) ;  /* 0xfffffffc00f08947 */ /* 0x002fea000383ffff */
[----:B------:R-:W-:Y:S05]  /*7560*/  BRA `(.L_x_160) ;  /* 0xfffffff400dc7947 */ /* 0x000fea000383ffff */
.L_x_138:
[----:B0-----:R0:W1:Y:S02]  /*7570*/  SYNCS.PHASECHK.TRANS64.TRYWAIT P0, [R6+URZ], R5 ;  /* 0x00000005060075a7 */ /* 0x001064000800017f */
[----:B-1----:R-:W-:Y:S05]  /*7580*/  @!P0 NANOSLEEP.SYNCS 0x989680 ;  /* 0x009896800000895d */ /* 0x002fea0003900000 */
[----:B------:R-:W1:Y:S02]  /*7590*/  @!P0 SYNCS.PHASECHK.TRANS64 P0, [R6+URZ], R5 ;  /* 0x00000005060085a7 */ /* 0x000e64000800007f */
[----:B-1----:R-:W-:Y:S05]  /*75a0*/  @!P0 BRA `(.L_x_138) ;  /* 0xfffffffc00f08947 */ /* 0x002fea000383ffff */
[----:B------:R-:W-:Y:S05]  /*75b0*/  BRA `(.L_x_161) ;  /* 0xfffffff400ec7947 */ /* 0x000fea000383ffff */
.L_x_139:
[----:B0-----:R0:W1:Y:S02]  /*75c0*/  SYNCS.PHASECHK.TRANS64.TRYWAIT P0, [R9+URZ], R4 ;  /* 0x00000004090075a7 */ /* 0x001064000800017f */
[----:B-1----:R-:W-:Y:S05]  /*75d0*/  @!P0 NANOSLEEP.SYNCS 0x989680 ;  /* 0x009896800000895d */ /* 0x002fea0003900000 */
[----:B------:R-:W1:Y:S02]  /*75e0*/  @!P0 SYNCS.PHASECHK.TRANS64 P0, [R9+URZ], R4 ;  /* 0x00000004090085a7 */ /* 0x000e64000800007f */
[----:B-1----:R-:W-:Y:S05]  /*75f0*/  @!P0 BRA `(.L_x_139) ;  /* 0xfffffffc00f08947 */ /* 0x002fea000383ffff */
[----:B------:R-:W-:Y:S05]  /*7600*/  BRA `(.L_x_162) ;  /* 0xfffffff400fc7947 */ /* 0x000fea000383ffff */
.L_x_140:
[----:B0-----:R0:W1:Y:S02]  /*7610*/  SYNCS.PHASECHK.TRANS64.TRYWAIT P0, [R6+URZ], R5 ;  /* 0x00000005060075a7 */ /* 0x001064000800017f */
[----:B-1----:R-:W-:Y:S05]  /*7620*/  @!P0 NANOSLEEP.SYNCS 0x989680 ;  /* 0x009896800000895d */ /* 0x002fea0003900000 */
[----:B------:R-:W1:Y:S02]  /*7630*/  @!P0 SYNCS.PHASECHK.TRANS64 P0, [R6+URZ], R5 ;  /* 0x00000005060085a7 */ /* 0x000e64000800007f */
[----:B-1----:R-:W-:Y:S05]  /*7640*/  @!P0 BRA `(.L_x_140) ;  /* 0xfffffffc00f08947 */ /* 0x002fea000383ffff */
[----:B------:R-:W-:Y:S05]  /*7650*/  BRA `(.L_x_163) ;  /* 0xfffffff8000c7947 */ /* 0x000fea000383ffff */
.L_x_141:
[----:B0-----:R0:W1:Y:S02]  /*7660*/  SYNCS.PHASECHK.TRANS64.TRYWAIT P0, [R9+URZ], R4 ;  /* 0x00000004090075a7 */ /* 0x001064000800017f */
[----:B-1----:R-:W-:Y:S05]  /*7670*/  @!P0 NANOSLEEP.SYNCS 0x989680 ;  /* 0x009896800000895d */ /* 0x002fea0003900000 */
[----:B------:R-:W1:Y:S02]  /*7680*/  @!P0 SYNCS.PHASECHK.TRANS64 P0, [R9+URZ], R4 ;  /* 0x00000004090085a7 */ /* 0x000e64000800007f */
[----:B-1----:R-:W-:Y:S05]  /*7690*/  @!P0 BRA `(.L_x_141) ;  /* 0xfffffffc00f08947 */ /* 0x002fea000383ffff */
[----:B------:R-:W-:Y:S05]  /*76a0*/  BRA `(.L_x_164) ;  /* 0xfffffff8001c7947 */ /* 0x000fea000383ffff */
.L_x_142:
[----:B0-----:R0:W1:Y:S02]  /*76b0*/  SYNCS.PHASECHK.TRANS64.TRYWAIT P0, [R6+URZ], R5 ;  /* 0x00000005060075a7 */ /* 0x001064000800017f */
[----:B-1----:R-:W-:Y:S05]  /*76c0*/  @!P0 NANOSLEEP.SYNCS 0x989680 ;  /* 0x009896800000895d */ /* 0x002fea0003900000 */
[----:B------:R-:W1:Y:S02]  /*76d0*/  @!P0 SYNCS.PHASECHK.TRANS64 P0, [R6+URZ], R5 ;  /* 0x00000005060085a7 */ /* 0x000e64000800007f */
[----:B-1----:R-:W-:Y:S05]  /*76e0*/  @!P0 BRA `(.L_x_142) ;  /* 0xfffffffc00f08947 */ /* 0x002fea000383ffff */
[----:B------:R-:W-:Y:S05]  /*76f0*/  BRA `(.L_x_165) ;  /* 0xfffffff800247947 */ /* 0x000fea000383ffff */
.L_x_166:
[----:B------:R-:W-:-:S00]  /*7700*/  BRA `(.L_x_166) ;  /* 0xfffffffc00fc7947 */ /* 0x000fc0000383ffff */
[----:B------:R-:W-:-:S00]  /*7710*/  NOP ;  /* 0x0000000000007918 */ /* 0x000fc00000000000 */
        /* <DEDUP_REMOVED lines=14> */
.L_x_167:


//--------------------- .nv.shared._ZN7cutlass13device_kernelINS_4gemm6kernel13GemmUniversalIN4cute5tupleIJiiiiEEENS1_10collective13CollectiveMmaINS1_37MainloopSm90TmaGmmaWarpSpecializedFP8ILi14ENS5_IJNS4_1CILi8EEENSA_ILi1EEESC_EEENS1_32KernelTmaWarpSpecializedPingpongEEENS5_IJNSA_ILi64EEESG_NSA_ILi128EEEEEENS_12float_e4m3_tENS5_IJlSC_lEEESJ_SK_NS4_8TiledMMAINS4_8MMA_AtomIJNS4_4SM904GMMA30MMA_64x64x32_F32E4M3E4M3_SS_TNILNSO_7ScaleInE1ELSQ_1EEEEEENS4_6LayoutINS5_IJSC_SC_SC_EEENS5_IJNSA_ILi0EEESV_SV_EEEEENS5_IJNS4_10UnderscoreESY_SY_EEEEENS4_13SM90_TMA_LOADENS4_14ComposedLayoutINS4_7SwizzleILi3ELi4ELi3EEENS4_18smem_ptr_flag_bitsILi8EEENST_INS5_IJSB_SH_EEENS5_IJSH_SC_EEEEEEEvNS4_8identityENS4_23SM90_TMA_LOAD_MULTICASTES1A_vS1B_EENS_8epilogue10collective6detail29Sm90TmaWarpSpecializedAdapterINS1F_15DefaultEpilogueISJ_SK_SK_NS1E_6thread17LinearCombinationISJ_Li1EffLNS1J_9ScaleType4KindE0ELNS_15FloatRoundStyleE2ESJ_EENS1_15EpilogueDefaultEEEEEvvEEEEvNT_6ParamsE --------------------------
	.section	.nv.shared._ZN7cutlass13device_kernelINS_4gemm6kernel13GemmUniversalIN4cute5tupleIJiiiiEEENS1_10collective13CollectiveMmaINS1_37MainloopSm90TmaGmmaWarpSpecializedFP8ILi14ENS5_IJNS4_1CILi8EEENSA_ILi1EEESC_EEENS1_32KernelTmaWarpSpecializedPingpongEEENS5_IJNSA_ILi64EEESG_NSA_ILi128EEEEEENS_12float_e4m3_tENS5_IJlSC_lEEESJ_SK_NS4_8TiledMMAINS4_8MMA_AtomIJNS4_4SM904GMMA30MMA_64x64x32_F32E4M3E4M3_SS_TNILNSO_7ScaleInE1ELSQ_1EEEEEENS4_6LayoutINS5_IJSC_SC_SC_EEENS5_IJNSA_ILi0EEESV_SV_EEEEENS5_IJNS4_10UnderscoreESY_SY_EEEEENS4_13SM90_TMA_LOADENS4_14ComposedLayoutINS4_7SwizzleILi3ELi4ELi3EEENS4_18smem_ptr_flag_bitsILi8EEENST_INS5_IJSB_SH_EEENS5_IJSH_SC_EEEEEEEvNS4_8identityENS4_23SM90_TMA_LOAD_MULTICASTES1A_vS1B_EENS_8epilogue10collective6detail29Sm90TmaWarpSpecializedAdapterINS1F_15DefaultEpilogueISJ_SK_SK_NS1E_6thread17LinearCombinationISJ_Li1EffLNS1J_9ScaleType4KindE0ELNS_15FloatRoundStyleE2ESJ_EENS1_15EpilogueDefaultEEEEEvvEEEEvNT_6ParamsE,"aw",@nobits
	.sectionflags	@""
	.align	16
	.zero		1024


//--------------------- .nv.shared.reserved.0     --------------------------
	.section	.nv.shared.reserved.0,"aw",@nobits
	.weak		__nv_reservedSMEM_offset_0_alias
	.size		__nv_reservedSMEM_offset_0_alias, 0, 0
	.other		__nv_reservedSMEM_offset_0_alias,@"STO_CUDA_RESERVED_SHARED STV_DEFAULT"
__nv_reservedSMEM_offset_0_alias:
	.zero		0


//--------------------- .nv.global                --------------------------
	.section	.nv.global,"aw",@nobits
.nv.global:
	.type		_ZN40_INTERNAL_3434e1fb_4_k_cu_c9a7694f_234584cute1_E,@object
	.size		_ZN40_INTERNAL_3434e1fb_4_k_cu_c9a7694f_234584cute1_E,(_ZN40_INTERNAL_3434e1fb_4_k_cu_c9a7694f_234584cuda3std3__45__cpo6cbeginE - _ZN40_INTERNAL_3434e1fb_4_k_cu_c9a7694f_234584cute1_E)
_ZN40_INTERNAL_3434e1fb_4_k_cu_c9a7694f_234584cute1_E:
	.zero		1
	.type		_ZN40_INTERNAL_3434e1fb_4_k_cu_c9a7694f_234584cuda3std3__45__cpo6cbeginE,@object
	.size		_ZN40_INTERNAL_3434e1fb_4_k_cu_c9a7694f_234584cuda3std3__45__cpo6cbeginE,(_ZN40_INTERNAL_3434e1fb_4_k_cu_c9a7694f_234584cuda3std3__48in_placeE - _ZN40_INTERNAL_3434e1fb_4_k_cu_c9a7694f_234584cuda3std3__45__cpo6cbeginE)
_ZN40_INTERNAL_3434e1fb_4_k_cu_c9a7694f_234584cuda3std3__45__cpo6cbeginE:
	.zero		1
	.type		_ZN40_INTERNAL_3434e1fb_4_k_cu_c9a7694f_234584cuda3std3__48in_placeE,@object
	.size		_ZN40_INTERNAL_3434e1fb_4_k_cu_c9a7694f_234584cuda3std3__48in_placeE,(_ZN40_INTERNAL_3434e1fb_4_k_cu_c9a7694f_234584cuda3std6ranges3__45__cpo9iter_moveE - _ZN40_INTERNAL_3434e1fb_4_k_cu_c9a7694f_234584cuda3std3__48in_placeE)
_ZN40_INTERNAL_3434e1fb_4_k_cu_c9a7694f_234584cuda3std3__48in_placeE:
	.zero		1
	.type		_ZN40_INTERNAL_3434e1fb_4_k_cu_c9a7694f_234584cuda3std6ranges3__45__cpo9iter_moveE,@object
	.size		_ZN40_INTERNAL_3434e1fb_4_k_cu_c9a7694f_234584cuda3std6ranges3__45__cpo9iter_moveE,(_ZN40_INTERNAL_3434e1fb_4_k_cu_c9a7694f_234584cuda3std3__45__cpo5beginE - _ZN40_INTERNAL_3434e1fb_4_k_cu_c9a7694f_234584cuda3std6ranges3__45__cpo9iter_moveE)
_ZN40_INTERNAL_3434e1fb_4_k_cu_c9a7694f_234584cuda3std6ranges3__45__cpo9iter_moveE:
	.zero		1
	.type		_ZN40_INTERNAL_3434e1fb_4_k_cu_c9a7694f_234584cuda3std3__45__cpo5beginE,@object
	.size		_ZN40_INTERNAL_3434e1fb_4_k_cu_c9a7694f_234584cuda3std3__45__cpo5beginE,(_ZN40_INTERNAL_3434e1fb_4_k_cu_c9a7694f_234584cuda3std3__442_GLOBAL__N__3434e1fb_4_k_cu_c9a7694f_234586ignoreE - _ZN40_INTERNAL_3434e1fb_4_k_cu_c9a7694f_234584cuda3std3__45__cpo5beginE)
_ZN40_INTERNAL_3434e1fb_4_k_cu_c9a7694f_234584cuda3std3__45__cpo5beginE:
	.zero		1
	.type		_ZN40_INTERNAL_3434e1fb_4_k_cu_c9a7694f_234584cuda3std3__442_GLOBAL__N__3434e1fb_4_k_cu_c9a7694f_234586ignoreE,@object
	.size		_ZN40_INTERNAL_3434e1fb_4_k_cu_c9a7694f_234584cuda3std3__442_GLOBAL__N__3434e1fb_4_k_cu_c9a7694f_234586ignoreE,(_ZN40_INTERNAL_3434e1fb_4_k_cu_c9a7694f_234584cute7productE - _ZN40_INTERNAL_3434e1fb_4_k_cu_c9a7694f_234584cuda3std3__442_GLOBAL__N__3434e1fb_4_k_cu_c9a7694f_234586ignoreE)
_ZN40_INTERNAL_3434e1fb_4_k_cu_c9a7694f_234584cuda3std3__442_GLOBAL__N__3434e1fb_4_k_cu_c9a7694f_234586ignoreE:
	.zero		1
	.type		_ZN40_INTERNAL_3434e1fb_4_k_cu_c9a7694f_234584cute7productE,@object
	.size		_ZN40_INTERNAL_3434e1fb_4_k_cu_c9a7694f_234584cute7productE,(_ZN40_INTERNAL_3434e1fb_4_k_cu_c9a7694f_234584cuda3std3__45__cpo3endE - _ZN40_INTERNAL_3434e1fb_4_k_cu_c9a7694f_234584cute7productE)
_ZN40_INTERNAL_3434e1fb_4_k_cu_c9a7694f_234584cute7productE:
	.zero		1
	.type		_ZN40_INTERNAL_3434e1fb_4_k_cu_c9a7694f_234584cuda3std3__45__cpo3endE,@object
	.size		_ZN40_INTERNAL_3434e1fb_4_k_cu_c9a7694f_234584cuda3std3__45__cpo3endE,(_ZN40_INTERNAL_3434e1fb_4_k_cu_c9a7694f_234584cuda3std3__419piecewise_constructE - _ZN40_INTERNAL_3434e1fb_4_k_cu_c9a7694f_234584cuda3std3__45__cpo3endE)
_ZN40_INTERNAL_3434e1fb_4_k_cu_c9a7694f_234584cuda3std3__45__cpo3endE:
	.zero		1
	.type		_ZN40_INTERNAL_3434e1fb_4_k_cu_c9a7694f_234584cuda3std3__419piecewise_constructE,@object
	.size		_ZN40_INTERNAL_3434e1fb_4_k_cu_c9a7694f_234584cuda3std3__419piecewise_constructE,(_ZN40_INTERNAL_3434e1fb_4_k_cu_c9a7694f_234584cuda3std3__45__cpo4cendE - _ZN40_INTERNAL_3434e1fb_4_k_cu_c9a7694f_234584cuda3std3__419piecewise_constructE)
_ZN40_INTERNAL_3434e1fb_4_k_cu_c9a7694f_234584cuda3std3__419piecewise_constructE:
	.zero		1
	.type		_ZN40_INTERNAL_3434e1fb_4_k_cu_c9a7694f_234584cuda3std3__45__cpo4cendE,@object
	.size		_ZN40_INTERNAL_3434e1fb_4_k_cu_c9a7694f_234584cuda3std3__45__cpo4cendE,(_ZN40_INTERNAL_3434e1fb_4_k_cu_c9a7694f_234584cuda3std6ranges3__45__cpo4swapE - _ZN40_INTERNAL_3434e1fb_4_k_cu_c9a7694f_234584cuda3std3__45__cpo4cendE)
_ZN40_INTERNAL_3434e1fb_4_k_cu_c9a7694f_234584cuda3std3__45__cpo4cendE:
	.zero		1
	.type		_ZN40_INTERNAL_3434e1fb_4_k_cu_c9a7694f_234584cuda3std6ranges3__45__cpo4swapE,@object
	.size		_ZN40_INTERNAL_3434e1fb_4_k_cu_c9a7694f_234584cuda3std6ranges3__45__cpo4swapE,(.L_7 - _ZN40_INTERNAL_3434e1fb_4_k_cu_c9a7694f_234584cuda3std6ranges3__45__cpo4swapE)
_ZN40_INTERNAL_3434e1fb_4_k_cu_c9a7694f_234584cuda3std6ranges3__45__cpo4swapE:
	.zero		1
.L_7:


//--------------------- .nv.constant0._ZN7cutlass13device_kernelINS_4gemm6kernel13GemmUniversalIN4cute5tupleIJiiiiEEENS1_10collective13CollectiveMmaINS1_37MainloopSm90TmaGmmaWarpSpecializedFP8ILi14ENS5_IJNS4_1CILi8EEENSA_ILi1EEESC_EEENS1_32KernelTmaWarpSpecializedPingpongEEENS5_IJNSA_ILi64EEESG_NSA_ILi128EEEEEENS_12float_e4m3_tENS5_IJlSC_lEEESJ_SK_NS4_8TiledMMAINS4_8MMA_AtomIJNS4_4SM904GMMA30MMA_64x64x32_F32E4M3E4M3_SS_TNILNSO_7ScaleInE1ELSQ_1EEEEEENS4_6LayoutINS5_IJSC_SC_SC_EEENS5_IJNSA_ILi0EEESV_SV_EEEEENS5_IJNS4_10UnderscoreESY_SY_EEEEENS4_13SM90_TMA_LOADENS4_14ComposedLayoutINS4_7SwizzleILi3ELi4ELi3EEENS4_18smem_ptr_flag_bitsILi8EEENST_INS5_IJSB_SH_EEENS5_IJSH_SC_EEEEEEEvNS4_8identityENS4_23SM90_TMA_LOAD_MULTICASTES1A_vS1B_EENS_8epilogue10collective6detail29Sm90TmaWarpSpecializedAdapterINS1F_15DefaultEpilogueISJ_SK_SK_NS1E_6thread17LinearCombinationISJ_Li1EffLNS1J_9ScaleType4KindE0ELNS_15FloatRoundStyleE2ESJ_EENS1_15EpilogueDefaultEEEEEvvEEEEvNT_6ParamsE --------------------------
	.section	.nv.constant0._ZN7cutlass13device_kernelINS_4gemm6kernel13GemmUniversalIN4cute5tupleIJiiiiEEENS1_10collective13CollectiveMmaINS1_37MainloopSm90TmaGmmaWarpSpecializedFP8ILi14ENS5_IJNS4_1CILi8EEENSA_ILi1EEESC_EEENS1_32KernelTmaWarpSpecializedPingpongEEENS5_IJNSA_ILi64EEESG_NSA_ILi128EEEEEENS_12float_e4m3_tENS5_IJlSC_lEEESJ_SK_NS4_8TiledMMAINS4_8MMA_AtomIJNS4_4SM904GMMA30MMA_64x64x32_F32E4M3E4M3_SS_TNILNSO_7ScaleInE1ELSQ_1EEEEEENS4_6LayoutINS5_IJSC_SC_SC_EEENS5_IJNSA_ILi0EEESV_SV_EEEEENS5_IJNS4_10UnderscoreESY_SY_EEEEENS4_13SM90_TMA_LOADENS4_14ComposedLayoutINS4_7SwizzleILi3ELi4ELi3EEENS4_18smem_ptr_flag_bitsILi8EEENST_INS5_IJSB_SH_EEENS5_IJSH_SC_EEEEEEEvNS4_8identityENS4_23SM90_TMA_LOAD_MULTICASTES1A_vS1B_EENS_8epilogue10collective6detail29Sm90TmaWarpSpecializedAdapterINS1F_15DefaultEpilogueISJ_SK_SK_NS1E_6thread17LinearCombinationISJ_Li1EffLNS1J_9ScaleType4KindE0ELNS_15FloatRoundStyleE2ESJ_EENS1_15EpilogueDefaultEEEEEvvEEEEvNT_6ParamsE,"a",@progbits
	.sectionflags	@""
	.align	4
.nv.constant0._ZN7cutlass13device_kernelINS_4gemm6kernel13GemmUniversalIN4cute5tupleIJiiiiEEENS1_10collective13CollectiveMmaINS1_37MainloopSm90TmaGmmaWarpSpecializedFP8ILi14ENS5_IJNS4_1CILi8EEENSA_ILi1EEESC_EEENS1_32KernelTmaWarpSpecializedPingpongEEENS5_IJNSA_ILi64EEESG_NSA_ILi128EEEEEENS_12float_e4m3_tENS5_IJlSC_lEEESJ_SK_NS4_8TiledMMAINS4_8MMA_AtomIJNS4_4SM904GMMA30MMA_64x64x32_F32E4M3E4M3_SS_TNILNSO_7ScaleInE1ELSQ_1EEEEEENS4_6LayoutINS5_IJSC_SC_SC_EEENS5_IJNSA_ILi0EEESV_SV_EEEEENS5_IJNS4_10UnderscoreESY_SY_EEEEENS4_13SM90_TMA_LOADENS4_14ComposedLayoutINS4_7SwizzleILi3ELi4ELi3EEENS4_18smem_ptr_flag_bitsILi8EEENST_INS5_IJSB_SH_EEENS5_IJSH_SC_EEEEEEEvNS4_8identityENS4_23SM90_TMA_LOAD_MULTICASTES1A_vS1B_EENS_8epilogue10collective6detail29Sm90TmaWarpSpecializedAdapterINS1F_15DefaultEpilogueISJ_SK_SK_NS1E_6thread17LinearCombinationISJ_Li1EffLNS1J_9ScaleType4KindE0ELNS_15FloatRoundStyleE2ESJ_EENS1_15EpilogueDefaultEEEEEvvEEEEvNT_6ParamsE:
	.zero		1664


//--------------------- SYMBOLS --------------------------

	.type		.nv.reservedSmem.offset0,@object
	.size		.nv.reservedSmem.offset0,0x4
